# CuTe-DSL kernel — source=cudnn_frontend_dsl family=grouped_gemm_swiglu
# config = {"ab_dtype": "Float4E2M1FN", "sf_vec": 32, "d_dtype": "Float4E2M1FN", "vector_f32": true, "mma_mn": [128, 128], "cluster_mn": [2, 1]}


// ===== COMPILED SASS (sm_100a) =====

	.target	sm_100a

	.elftype	@"ET_EXEC"


//--------------------- .note.nv.tkinfo           --------------------------
	.section	.note.nv.tkinfo,"",@"SHT_NOTE"
	.sectionflags	@"SHF_NOTE_NV_TKINFO"
	.tkinfo
        /*0018*/ 	.word	0x00000081
        /*0030*/ 	.string	""
        /*0030*/ 	.string	"ptxas"
        /*0030*/ 	.string	"Cuda compilation tools, release 12.9, V12.9.83"
        /*0030*/ 	.string	"Build system must define TOOLS_VERSION_EXTENDED"
        /*0030*/ 	.string	"-O 3 -arch sm_100a "



//--------------------- .note.nv.cuver            --------------------------
	.section	.note.nv.cuver,"",@"SHT_NOTE"
	.sectionflags	@"SHF_NOTE_NV_CUVER"
        /*0018*/ 	.short	0x0001
        /*001a*/ 	.short	0x0064
        /*001c*/ 	.short	0x0001
        /*001e*/ 	.short	0x0000
        /*0020*/ 	.short	0x0001
        /*0022*/ 	.short	0x0000


//--------------------- .nv.info                  --------------------------
	.section	.nv.info,"",@"SHT_CUDA_INFO"
	.align	4


	//----- nvinfo : EIATTR_REGCOUNT
	.align		4
        /*0000*/ 	.byte	0x04, 0x2f
        /*0002*/ 	.short	(.L_4 - .L_3)
	.align		4
.L_3:
        /*0004*/ 	.word	index@(kernel_cutlass_kernel_cudnngrouped_gemmgrouped_gemm_swiglugrouped_gemm_swiglu_quantBlockScaledContiguousGroupedGemmKernel_object_at__TiledMMA_ThrLayoutVMNK11110000_PermutationMNK____MMAAt_0)
        /*0008*/ 	.word	0x00000083


	//----- nvinfo : EIATTR_FRAME_SIZE
	.align		4
.L_4:
        /*000c*/ 	.byte	0x04, 0x11
        /*000e*/ 	.short	(.L_6 - .L_5)
	.align		4
.L_5:
        /*0010*/ 	.word	index@($__internal_2_$__cuda_sm10x_tcgen05_guardrail_trap_unallocated_columns_being_dealloced)
        /*0014*/ 	.word	0x00000000


	//----- nvinfo : EIATTR_FRAME_SIZE
	.align		4
.L_6:
        /*0018*/ 	.byte	0x04, 0x11
        /*001a*/ 	.short	(.L_8 - .L_7)
	.align		4
.L_7:
        /*001c*/ 	.word	index@($__internal_1_$__cuda_sm10x_tcgen05_guardrail_trap_phase_invalid_during_alloc)
        /*0020*/ 	.word	0x00000000


	//----- nvinfo : EIATTR_FRAME_SIZE
	.align		4
.L_8:
        /*0024*/ 	.byte	0x04, 0x11
        /*0026*/ 	.short	(.L_10 - .L_9)
	.align		4
.L_9:
        /*0028*/ 	.word	index@($__internal_0_$__cuda_sm10x_tcgen05_guardrail_trap_col_being_dealloced_not_returned_by_alloc)
        /*002c*/ 	.word	0x00000000


	//----- nvinfo : EIATTR_FRAME_SIZE
	.align		4
.L_10:
        /*0030*/ 	.byte	0x04, 0x11
        /*0032*/ 	.short	(.L_12 - .L_11)
	.align		4
.L_11:
        /*0034*/ 	.word	index@(kernel_cutlass_kernel_cudnngrouped_gemmgrouped_gemm_swiglugrouped_gemm_swiglu_quantBlockScaledContiguousGroupedGemmKernel_object_at__TiledMMA_ThrLayoutVMNK11110000_PermutationMNK____MMAAt_0)
        /*0038*/ 	.word	0x00000000


	//----- nvinfo : EIATTR_MIN_STACK_SIZE
	.align		4
.L_12:
        /*003c*/ 	.byte	0x04, 0x12
        /*003e*/ 	.short	(.L_14 - .L_13)
	.align		4
.L_13:
        /*0040*/ 	.word	index@(kernel_cutlass_kernel_cudnngrouped_gemmgrouped_gemm_swiglugrouped_gemm_swiglu_quantBlockScaledContiguousGroupedGemmKernel_object_at__TiledMMA_ThrLayoutVMNK11110000_PermutationMNK____MMAAt_0)
        /*0044*/ 	.word	0x00000000
.L_14:


//--------------------- .nv.info.kernel_cutlass_kernel_cudnngrouped_gemmgrouped_gemm_swiglugrouped_gemm_swiglu_quantBlockScaledContiguousGroupedGemmKernel_object_at__TiledMMA_ThrLayoutVMNK11110000_PermutationMNK____MMAAt_0 --------------------------
	.section	.nv.info.kernel_cutlass_kernel_cudnngrouped_gemmgrouped_gemm_swiglugrouped_gemm_swiglu_quantBlockScaledContiguousGroupedGemmKernel_object_at__TiledMMA_ThrLayoutVMNK11110000_PermutationMNK____MMAAt_0,"",@"SHT_CUDA_INFO"
	.sectionflags	@""
	.align	4


	//----- nvinfo : EIATTR_CUDA_API_VERSION
	.align		4
        /*0000*/ 	.byte	0x04, 0x37
        /*0002*/ 	.short	(.L_16 - .L_15)
.L_15:
        /*0004*/ 	.word	0x00000081


	//----- nvinfo : EIATTR_KPARAM_INFO
	.align		4
.L_16:
        /*0008*/ 	.byte	0x04, 0x17
        /*000a*/ 	.short	(.L_18 - .L_17)
.L_17:
        /*000c*/ 	.word	0x00000000
        /*0010*/ 	.short	0x000f
        /*0012*/ 	.short	0x03f8
        /*0014*/ 	.byte	0x00, 0xf0, 0x31, 0x00


	//----- nvinfo : EIATTR_KPARAM_INFO
	.align		4
.L_18:
        /*0018*/ 	.byte	0x04, 0x17
        /*001a*/ 	.short	(.L_20 - .L_19)
.L_19:
        /*001c*/ 	.word	0x00000000
        /*0020*/ 	.short	0x000e
        /*0022*/ 	.short	0x03ec
        /*0024*/ 	.byte	0x00, 0xf0, 0x31, 0x00


	//----- nvinfo : EIATTR_KPARAM_INFO
	.align		4
.L_20:
        /*0028*/ 	.byte	0x04, 0x17
        /*002a*/ 	.short	(.L_22 - .L_21)
.L_21:
        /*002c*/ 	.word	0x00000000
        /*0030*/ 	.short	0x000d
        /*0032*/ 	.short	0x03e0
        /*0034*/ 	.byte	0x00, 0xf0, 0x31, 0x00


	//----- nvinfo : EIATTR_KPARAM_INFO
	.align		4
.L_22:
        /*0038*/ 	.byte	0x04, 0x17
        /*003a*/ 	.short	(.L_24 - .L_23)
.L_23:
        /*003c*/ 	.word	0x00000000
        /*0040*/ 	.short	0x000c
        /*0042*/ 	.short	0x03d8
        /*0044*/ 	.byte	0x00, 0xf0, 0x21, 0x00


	//----- nvinfo : EIATTR_KPARAM_INFO
	.align		4
.L_24:
        /*0048*/ 	.byte	0x04, 0x17
        /*004a*/ 	.short	(.L_26 - .L_25)
.L_25:
        /*004c*/ 	.word	0x00000000
        /*0050*/ 	.short	0x000b
        /*0052*/ 	.short	0x03d0
        /*0054*/ 	.byte	0x00, 0xf0, 0x21, 0x00


	//----- nvinfo : EIATTR_KPARAM_INFO
	.align		4
.L_26:
        /*0058*/ 	.byte	0x04, 0x17
        /*005a*/ 	.short	(.L_28 - .L_27)
.L_27:
        /*005c*/ 	.word	0x00000000
        /*0060*/ 	.short	0x000a
        /*0062*/ 	.short	0x03c8
        /*0064*/ 	.byte	0x00, 0xf0, 0x21, 0x00


	//----- nvinfo : EIATTR_KPARAM_INFO
	.align		4
.L_28:
        /*0068*/ 	.byte	0x04, 0x17
        /*006a*/ 	.short	(.L_30 - .L_29)
.L_29:
        /*006c*/ 	.word	0x00000000
        /*0070*/ 	.short	0x0009
        /*0072*/ 	.short	0x03c0
        /*0074*/ 	.byte	0x00, 0xf0, 0x21, 0x00


	//----- nvinfo : EIATTR_KPARAM_INFO
	.align		4
.L_30:
        /*0078*/ 	.byte	0x04, 0x17
        /*007a*/ 	.short	(.L_32 - .L_31)
.L_31:
        /*007c*/ 	.word	0x00000000
        /*0080*/ 	.short	0x0008
        /*0082*/ 	.short	0x0340
        /*0084*/ 	.byte	0x00, 0xf0, 0x01, 0x02


	//----- nvinfo : EIATTR_KPARAM_INFO
	.align		4
.L_32:
        /*0088*/ 	.byte	0x04, 0x17
        /*008a*/ 	.short	(.L_34 - .L_33)
.L_33:
        /*008c*/ 	.word	0x00000000
        /*0090*/ 	.short	0x0007
        /*0092*/ 	.short	0x02c0
        /*0094*/ 	.byte	0x00, 0xf0, 0x01, 0x02


	//----- nvinfo : EIATTR_KPARAM_INFO
	.align		4
.L_34:
        /*0098*/ 	.byte	0x04, 0x17
        /*009a*/ 	.short	(.L_36 - .L_35)
.L_35:
        /*009c*/ 	.word	0x00000000
        /*00a0*/ 	.short	0x0006
        /*00a2*/ 	.short	0x0240
        /*00a4*/ 	.byte	0x00, 0xf0, 0x01, 0x02


	//----- nvinfo : EIATTR_KPARAM_INFO
	.align		4
.L_36:
        /*00a8*/ 	.byte	0x04, 0x17
        /*00aa*/ 	.short	(.L_38 - .L_37)
.L_37:
        /*00ac*/ 	.word	0x00000000
        /*00b0*/ 	.short	0x0005
        /*00b2*/ 	.short	0x01c0
        /*00b4*/ 	.byte	0x00, 0xf0, 0x01, 0x02


	//----- nvinfo : EIATTR_KPARAM_INFO
	.align		4
.L_38:
        /*00b8*/ 	.byte	0x04, 0x17
        /*00ba*/ 	.short	(.L_40 - .L_39)
.L_39:
        /*00bc*/ 	.word	0x00000000
        /*00c0*/ 	.short	0x0004
        /*00c2*/ 	.short	0x0140
        /*00c4*/ 	.byte	0x00, 0xf0, 0x01, 0x02


	//----- nvinfo : EIATTR_KPARAM_INFO
	.align		4
.L_40:
        /*00c8*/ 	.byte	0x04, 0x17
        /*00ca*/ 	.short	(.L_42 - .L_41)
.L_41:
        /*00cc*/ 	.word	0x00000000
        /*00d0*/ 	.short	0x0003
        /*00d2*/ 	.short	0x00c0
        /*00d4*/ 	.byte	0x00, 0xf0, 0x01, 0x02


	//----- nvinfo : EIATTR_KPARAM_INFO
	.align		4
.L_42:
        /*00d8*/ 	.byte	0x04, 0x17
        /*00da*/ 	.short	(.L_44 - .L_43)
.L_43:
        /*00dc*/ 	.word	0x00000000
        /*00e0*/ 	.short	0x0002
        /*00e2*/ 	.short	0x0040
        /*00e4*/ 	.byte	0x00, 0xf0, 0x01, 0x02


	//----- nvinfo : EIATTR_KPARAM_INFO
	.align		4
.L_44:
        /*00e8*/ 	.byte	0x04, 0x17
        /*00ea*/ 	.short	(.L_46 - .L_45)
.L_45:
        /*00ec*/ 	.word	0x00000000
        /*00f0*/ 	.short	0x0001
        /*00f2*/ 	.short	0x000c
        /*00f4*/ 	.byte	0x00, 0xf0, 0x31, 0x00


	//----- nvinfo : EIATTR_KPARAM_INFO
	.align		4
.L_46:
        /*00f8*/ 	.byte	0x04, 0x17
        /*00fa*/ 	.short	(.L_48 - .L_47)
.L_47:
        /*00fc*/ 	.word	0x00000000
        /*0100*/ 	.short	0x0000
        /*0102*/ 	.short	0x0000
        /*0104*/ 	.byte	0x00, 0xf0, 0x31, 0x00


	//----- nvinfo : EIATTR_AT_ENTRY_FRAGMENTS
	.align		4
.L_48:
        /*0108*/ 	.byte	0x04, 0x4f
        /*010a*/ 	.short	(.L_50 - .L_49)


	//   ....[0]....
.L_49:
        /*010c*/ 	.word	0x00000004


	//----- nvinfo : EIATTR_RESERVED_SMEM_USED
	.align		4
.L_50:
        /*0110*/ 	.byte	0x01, 0x41
	.zero		2


	//----- nvinfo : EIATTR_SPARSE_MMA_MASK
	.align		4
        /*0114*/ 	.byte	0x03, 0x50
        /*0116*/ 	.short	0x0000


	//----- nvinfo : EIATTR_TCGEN05_1CTA_USED
	.align		4
        /*0118*/ 	.byte	0x01, 0x51
	.zero		2


	//----- nvinfo : EIATTR_MAXREG_COUNT
	.align		4
        /*011c*/ 	.byte	0x03, 0x1b
        /*011e*/ 	.short	0x00ff


	//----- nvinfo : EIATTR_NUM_BARRIERS
	.align		4
        /*0120*/ 	.byte	0x02, 0x4c
        /*0122*/ 	.byte	0x05
	.zero		1


	//----- nvinfo : EIATTR_INT_WARP_WIDE_INSTR_OFFSETS
	.align		4
        /*0124*/ 	.byte	0x04, 0x31
        /*0126*/ 	.short	(.L_52 - .L_51)


	//   ....[0]....
.L_51:
        /*0128*/ 	.word	0x00004990


	//   ....[1]....
        /*012c*/ 	.word	0x000049d0


	//----- nvinfo : EIATTR_COOP_GROUP_MASK_REGIDS
	.align		4
.L_52:
        /*0130*/ 	.byte	0x04, 0x29
        /*0132*/ 	.short	(.L_54 - .L_53)


	//   ....[0]....
.L_53:
        /*0134*/ 	.word	0xffffffff


	//   ....[1]....
        /*0138*/ 	.word	0xffffffff


	//   ....[2]....
        /*013c*/ 	.word	0xffffffff


	//   ....[3]....
        /*0140*/ 	.word	0xffffffff


	//   ....[4]....
        /*0144*/ 	.word	0xffffffff


	//   ....[5]....
        /*0148*/ 	.word	0xffffffff


	//   ....[6]....
        /*014c*/ 	.word	0xffffffff


	//   ....[7]....
        /*0150*/ 	.word	0xffffffff


	//   ....[8]....
        /*0154*/ 	.word	0xffffffff


	//   ....[9]....
        /*0158*/ 	.word	0xffffffff


	//   ....[10]....
        /*015c*/ 	.word	0xffffffff


	//   ....[11]....
        /*0160*/ 	.word	0xffffffff


	//----- nvinfo : EIATTR_COOP_GROUP_INSTR_OFFSETS
	.align		4
.L_54:
        /*0164*/ 	.byte	0x04, 0x28
        /*0166*/ 	.short	(.L_56 - .L_55)


	//   ....[0]....
.L_55:
        /*0168*/ 	.word	0x00000140


	//   ....[1]....
        /*016c*/ 	.word	0x000004c0


	//   ....[2]....
        /*0170*/ 	.word	0x00000670


	//   ....[3]....
        /*0174*/ 	.word	0x00000830


	//   ....[4]....
        /*0178*/ 	.word	0x00000be0


	//   ....[5]....
        /*017c*/ 	.word	0x00000e40


	//   ....[6]....
        /*0180*/ 	.word	0x00000ea0


	//   ....[7]....
        /*0184*/ 	.word	0x00002810


	//   ....[8]....
        /*0188*/ 	.word	0x00002ad0


	//   ....[9]....
        /*018c*/ 	.word	0x00004570


	//   ....[10]....
        /*0190*/ 	.word	0x00004830


	//   ....[11]....
        /*0194*/ 	.word	0x00004a80


	//----- nvinfo : EIATTR_VRC_CTA_INIT_COUNT
	.align		4
.L_56:
        /*0198*/ 	.byte	0x02, 0x4a
        /*019a*/ 	.byte	0x80
	.zero		1


	//----- nvinfo : EIATTR_MBARRIER_INSTR_OFFSETS
	.align		4
        /*019c*/ 	.byte	0x04, 0x39
        /*019e*/ 	.short	(.L_58 - .L_57)


	//   ....[0]....
.L_57:
        /*01a0*/ 	.word	0x000003b0
        /*01a4*/ 	.word	0x000000ff
        /*01a8*/ 	.word	0x00000000
        /*01ac*/ 	.short	0x0100
        /*01ae*/ 	.byte	0x05
	.zero		1


	//   ....[1]....
        /*01b0*/ 	.word	0x000003c0
        /*01b4*/ 	.word	0x000000ff
        /*01b8*/ 	.word	0x00000008
        /*01bc*/ 	.short	0x0100
        /*01be*/ 	.byte	0x05
	.zero		1


	//   ....[2]....
        /*01c0*/ 	.word	0x000003d0
        /*01c4*/ 	.word	0x000000ff
        /*01c8*/ 	.word	0x00000010
        /*01cc*/ 	.short	0x0100
        /*01ce*/ 	.byte	0x05
	.zero		1


	//   ....[3]....
        /*01d0*/ 	.word	0x000003e0
        /*01d4*/ 	.word	0x000000ff
        /*01d8*/ 	.word	0x00000018
        /*01dc*/ 	.short	0x0100
        /*01de*/ 	.byte	0x05
	.zero		1


	//   ....[4]....
        /*01e0*/ 	.word	0x000003f0
        /*01e4*/ 	.word	0x000000ff
        /*01e8*/ 	.word	0x00000020
        /*01ec*/ 	.short	0x0100
        /*01ee*/ 	.byte	0x05
	.zero		1


	//   ....[5]....
        /*01f0*/ 	.word	0x00000400
        /*01f4*/ 	.word	0x000000ff
        /*01f8*/ 	.word	0x00000028
        /*01fc*/ 	.short	0x0100
        /*01fe*/ 	.byte	0x05
	.zero		1


	//   ....[6]....
        /*0200*/ 	.word	0x00000410
        /*0204*/ 	.word	0x000000ff
        /*0208*/ 	.word	0x00000030
        /*020c*/ 	.short	0x0100
        /*020e*/ 	.byte	0x05
	.zero		1


	//   ....[7]....
        /*0210*/ 	.word	0x00000420
        /*0214*/ 	.word	0x000000ff
        /*0218*/ 	.word	0x00000038
        /*021c*/ 	.short	0x0100
        /*021e*/ 	.byte	0x05
	.zero		1


	//   ....[8]....
        /*0220*/ 	.word	0x00000430
        /*0224*/ 	.word	0x000000ff
        /*0228*/ 	.word	0x00000040
        /*022c*/ 	.short	0x0100
        /*022e*/ 	.byte	0x05
	.zero		1


	//   ....[9]....
        /*0230*/ 	.word	0x00000440
        /*0234*/ 	.word	0x000000ff
        /*0238*/ 	.word	0x00000048
        /*023c*/ 	.short	0x0100
        /*023e*/ 	.byte	0x05
	.zero		1


	//   ....[10]....
        /*0240*/ 	.word	0x00000450
        /*0244*/ 	.word	0x000000ff
        /*0248*/ 	.word	0x00000050
        /*024c*/ 	.short	0x0100
        /*024e*/ 	.byte	0x05
	.zero		1


	//   ....[11]....
        /*0250*/ 	.word	0x00000460
        /*0254*/ 	.word	0x000000ff
        /*0258*/ 	.word	0x00000058
        /*025c*/ 	.short	0x0100
        /*025e*/ 	.byte	0x05
	.zero		1


	//   ....[12]....
        /*0260*/ 	.word	0x000005e0
        /*0264*/ 	.word	0x000000ff
        /*0268*/ 	.word	0x00000060
        /*026c*/ 	.short	0x0100
        /*026e*/ 	.byte	0x06
	.zero		1


	//   ....[13]....
        /*0270*/ 	.word	0x000005f0
        /*0274*/ 	.word	0x000000ff
        /*0278*/ 	.word	0x00000068
        /*027c*/ 	.short	0x0100
        /*027e*/ 	.byte	0x06
	.zero		1


	//   ....[14]....
        /*0280*/ 	.word	0x00000600
        /*0284*/ 	.word	0x000000ff
        /*0288*/ 	.word	0x00000070
        /*028c*/ 	.short	0x0100
        /*028e*/ 	.byte	0x06
	.zero		1


	//   ....[15]....
        /*0290*/ 	.word	0x00000610
        /*0294*/ 	.word	0x000000ff
        /*0298*/ 	.word	0x00000078
        /*029c*/ 	.short	0x0100
        /*029e*/ 	.byte	0x06
	.zero		1


	//   ....[16]....
        /*02a0*/ 	.word	0x00000790
        /*02a4*/ 	.word	0x000000ff
        /*02a8*/ 	.word	0x00000080
        /*02ac*/ 	.short	0x0100
        /*02ae*/ 	.byte	0x06
	.zero		1


	//   ....[17]....
        /*02b0*/ 	.word	0x000007a0
        /*02b4*/ 	.word	0x000000ff
        /*02b8*/ 	.word	0x00000088
        /*02bc*/ 	.short	0x0100
        /*02be*/ 	.byte	0x06
	.zero		1


	//   ....[18]....
        /*02c0*/ 	.word	0x000007b0
        /*02c4*/ 	.word	0x000000ff
        /*02c8*/ 	.word	0x00000090
        /*02cc*/ 	.short	0x0100
        /*02ce*/ 	.byte	0x06
	.zero		1


	//   ....[19]....
        /*02d0*/ 	.word	0x000007c0
        /*02d4*/ 	.word	0x000000ff
        /*02d8*/ 	.word	0x00000098
        /*02dc*/ 	.short	0x0100
        /*02de*/ 	.byte	0x06
	.zero		1


	//   ....[20]....
        /*02e0*/ 	.word	0x00000f00
        /*02e4*/ 	.word	0x0000000e
        /*02e8*/ 	.word	0x00000090
        /*02ec*/ 	.short	0x010a
        /*02ee*/ 	.byte	0xff
	.zero		1


	//   ....[21]....
        /*02f0*/ 	.word	0x00000fe0
        /*02f4*/ 	.word	0x0000000e
        /*02f8*/ 	.word	0x00000080
        /*02fc*/ 	.short	0x0101
        /*02fe*/ 	.byte	0xff
	.zero		1


	//   ....[22]....
        /*0300*/ 	.word	0x00001210
        /*0304*/ 	.word	0x00000002
        /*0308*/ 	.word	0x00000090
        /*030c*/ 	.short	0x010a
        /*030e*/ 	.byte	0xff
	.zero		1


	//   ....[23]....
        /*0310*/ 	.word	0x00001330
        /*0314*/ 	.word	0x00000002
        /*0318*/ 	.word	0x00000080
        /*031c*/ 	.short	0x0101
        /*031e*/ 	.byte	0xff
	.zero		1


	//   ....[24]....
        /*0320*/ 	.word	0x00001340
        /*0324*/ 	.word	0x00000003
        /*0328*/ 	.word	0x00000090
        /*032c*/ 	.short	0x010a
        /*032e*/ 	.byte	0xff
	.zero		1


	//   ....[25]....
        /*0330*/ 	.word	0x000013a0
        /*0334*/ 	.word	0x000000ff
        /*0338*/ 	.word	0x00000080
        /*033c*/ 	.short	0x010a
        /*033e*/ 	.byte	0x20
	.zero		1


	//   ....[26]....
        /*0340*/ 	.word	0x00001420
        /*0344*/ 	.word	0x000000ff
        /*0348*/ 	.word	0x00000090
        /*034c*/ 	.short	0x0101
        /*034e*/ 	.byte	0x20
	.zero		1


	//   ....[27]....
        /*0350*/ 	.word	0x000015e0
        /*0354*/ 	.word	0x000000ff
        /*0358*/ 	.word	0x00000030
        /*035c*/ 	.short	0x010a
        /*035e*/ 	.byte	0x05
	.zero		1


	//   ....[28]....
        /*0360*/ 	.word	0x00001760
        /*0364*/ 	.word	0x000000ff
        /*0368*/ 	.word	0x00000030
        /*036c*/ 	.short	0x010a
        /*036e*/ 	.byte	0x05
	.zero		1


	//   ....[29]....
        /*0370*/ 	.word	0x000018b0
        /*0374*/ 	.word	0x000000ff
        /*0378*/ 	.word	0x00000030
        /*037c*/ 	.short	0x010a
        /*037e*/ 	.byte	0x1f
	.zero		1


	//   ....[30]....
        /*0380*/ 	.word	0x000018f0
        /*0384*/ 	.word	0x00000003
        /*0388*/ 	.word	0x00000080
        /*038c*/ 	.short	0x010a
        /*038e*/ 	.byte	0xff
	.zero		1


	//   ....[31]....
        /*0390*/ 	.word	0x00001980
        /*0394*/ 	.word	0x00000003
        /*0398*/ 	.word	0x00000090
        /*039c*/ 	.short	0x0101
        /*039e*/ 	.byte	0xff
	.zero		1


	//   ....[32]....
        /*03a0*/ 	.word	0x00001b70
        /*03a4*/ 	.word	0x000000ff
        /*03a8*/ 	.word	0x00000030
        /*03ac*/ 	.short	0x010a
        /*03ae*/ 	.byte	0x05
	.zero		1


	//   ....[33]....
        /*03b0*/ 	.word	0x00001c30
        /*03b4*/ 	.word	0x000000ff
        /*03b8*/ 	.word	0x00000080
        /*03bc*/ 	.short	0x010a
        /*03be*/ 	.byte	0x0c
	.zero		1


	//   ....[34]....
        /*03c0*/ 	.word	0x00001cc0
        /*03c4*/ 	.word	0x000000ff
        /*03c8*/ 	.word	0x00000090
        /*03cc*/ 	.short	0x0101
        /*03ce*/ 	.byte	0x0c
	.zero		1


	//   ....[35]....
        /*03d0*/ 	.word	0x00002130
        /*03d4*/ 	.word	0x000000ff
        /*03d8*/ 	.word	0x00000000
        /*03dc*/ 	.short	0x010a
        /*03de*/ 	.byte	0x10
	.zero		1


	//   ....[36]....
        /*03e0*/ 	.word	0x00002140
        /*03e4*/ 	.word	0x000000ff
        /*03e8*/ 	.word	0x00000070
        /*03ec*/ 	.short	0x010a
        /*03ee*/ 	.byte	0x12
	.zero		1


	//   ....[37]....
        /*03f0*/ 	.word	0x00002160
        /*03f4*/ 	.word	0x000000ff
        /*03f8*/ 	.word	0x00000070
        /*03fc*/ 	.short	0x010a
        /*03fe*/ 	.byte	0x12
	.zero		1


	//   ....[38]....
        /*0400*/ 	.word	0x000023b0
        /*0404*/ 	.word	0x000000ff
        /*0408*/ 	.word	0x00000000
        /*040c*/ 	.short	0x010a
        /*040e*/ 	.byte	0x0d
	.zero		1


	//   ....[39]....
        /*0410*/ 	.word	0x00002520
        /*0414*/ 	.word	0x000000ff
        /*0418*/ 	.word	0x00000000
        /*041c*/ 	.short	0x010a
        /*041e*/ 	.byte	0x10
	.zero		1


	//   ....[40]....
        /*0420*/ 	.word	0x00002610
        /*0424*/ 	.word	0x000000ff
        /*0428*/ 	.word	0x00000070
        /*042c*/ 	.short	0x010a
        /*042e*/ 	.byte	0x10
	.zero		1


	//   ....[41]....
        /*0430*/ 	.word	0x00002620
        /*0434*/ 	.word	0x00000003
        /*0438*/ 	.word	0x00000080
        /*043c*/ 	.short	0x010a
        /*043e*/ 	.byte	0xff
	.zero		1


	//   ....[42]....
        /*0440*/ 	.word	0x000026d0
        /*0444*/ 	.word	0x00000003
        /*0448*/ 	.word	0x00000090
        /*044c*/ 	.short	0x0101
        /*044e*/ 	.byte	0xff
	.zero		1


	//   ....[43]....
        /*0450*/ 	.word	0x000027a0
        /*0454*/ 	.word	0x00000002
        /*0458*/ 	.word	0x00000070
        /*045c*/ 	.short	0x010a
        /*045e*/ 	.byte	0xff
	.zero		1


	//   ....[44]....
        /*0460*/ 	.word	0x00002b40
        /*0464*/ 	.word	0x00000057
        /*0468*/ 	.word	0x00000080
        /*046c*/ 	.short	0x010a
        /*046e*/ 	.byte	0xff
	.zero		1


	//   ....[45]....
        /*0470*/ 	.word	0x00002ba0
        /*0474*/ 	.word	0x00000057
        /*0478*/ 	.word	0x00000090
        /*047c*/ 	.short	0x0101
        /*047e*/ 	.byte	0xff
	.zero		1


	//   ....[46]....
        /*0480*/ 	.word	0x00002f50
        /*0484*/ 	.word	0x0000007b
        /*0488*/ 	.word	0x00000060
        /*048c*/ 	.short	0x010a
        /*048e*/ 	.byte	0xff
	.zero		1


	//   ....[47]....
        /*0490*/ 	.word	0x00004520
        /*0494*/ 	.word	0x0000007b
        /*0498*/ 	.word	0x00000070
        /*049c*/ 	.short	0x0101
        /*049e*/ 	.byte	0xff
	.zero		1


	//   ....[48]....
        /*04a0*/ 	.word	0x00004530
        /*04a4*/ 	.word	0x00000003
        /*04a8*/ 	.word	0x00000080
        /*04ac*/ 	.short	0x010a
        /*04ae*/ 	.byte	0xff
	.zero		1


	//   ....[49]....
        /*04b0*/ 	.word	0x000045f0
        /*04b4*/ 	.word	0x00000003
        /*04b8*/ 	.word	0x00000090
        /*04bc*/ 	.short	0x0101
        /*04be*/ 	.byte	0xff
	.zero		1


	//   ....[50]....
        /*04c0*/ 	.word	0x00004ad0
        /*04c4*/ 	.word	0x0000000e
        /*04c8*/ 	.word	0x00000090
        /*04cc*/ 	.short	0x010a
        /*04ce*/ 	.byte	0xff
	.zero		1


	//   ....[51]....
        /*04d0*/ 	.word	0x00004b30
        /*04d4*/ 	.word	0x00000002
        /*04d8*/ 	.word	0x00000090
        /*04dc*/ 	.short	0x010a
        /*04de*/ 	.byte	0xff
	.zero		1


	//   ....[52]....
        /*04e0*/ 	.word	0x00004b90
        /*04e4*/ 	.word	0x00000003
        /*04e8*/ 	.word	0x00000090
        /*04ec*/ 	.short	0x010a
        /*04ee*/ 	.byte	0xff
	.zero		1


	//   ....[53]....
        /*04f0*/ 	.word	0x00004bf0
        /*04f4*/ 	.word	0x00000000
        /*04f8*/ 	.word	0x00000080
        /*04fc*/ 	.short	0x010a
        /*04fe*/ 	.byte	0xff
	.zero		1


	//   ....[54]....
        /*0500*/ 	.word	0x00004c70
        /*0504*/ 	.word	0x00000003
        /*0508*/ 	.word	0x00000030
        /*050c*/ 	.short	0x010a
        /*050e*/ 	.byte	0xff
	.zero		1


	//   ....[55]....
        /*0510*/ 	.word	0x00004cd0
        /*0514*/ 	.word	0x00000003
        /*0518*/ 	.word	0x00000080
        /*051c*/ 	.short	0x010a
        /*051e*/ 	.byte	0xff
	.zero		1


	//   ....[56]....
        /*0520*/ 	.word	0x00004d50
        /*0524*/ 	.word	0x00000000
        /*0528*/ 	.word	0x00000030
        /*052c*/ 	.short	0x010a
        /*052e*/ 	.byte	0xff
	.zero		1


	//   ....[57]....
        /*0530*/ 	.word	0x00004db0
        /*0534*/ 	.word	0x00000000
        /*0538*/ 	.word	0x00000080
        /*053c*/ 	.short	0x010a
        /*053e*/ 	.byte	0xff
	.zero		1


	//   ....[58]....
        /*0540*/ 	.word	0x00004e30
        /*0544*/ 	.word	0x00000002
        /*0548*/ 	.word	0x00000070
        /*054c*/ 	.short	0x010a
        /*054e*/ 	.byte	0xff
	.zero		1


	//   ....[59]....
        /*0550*/ 	.word	0x00004eb0
        /*0554*/ 	.word	0x00000002
        /*0558*/ 	.word	0x00000000
        /*055c*/ 	.short	0x010a
        /*055e*/ 	.byte	0xff
	.zero		1


	//   ....[60]....
        /*0560*/ 	.word	0x00004f20
        /*0564*/ 	.word	0x00000003
        /*0568*/ 	.word	0x00000080
        /*056c*/ 	.short	0x010a
        /*056e*/ 	.byte	0xff
	.zero		1


	//   ....[61]....
        /*0570*/ 	.word	0x00004f80
        /*0574*/ 	.word	0x00000002
        /*0578*/ 	.word	0x00000070
        /*057c*/ 	.short	0x010a
        /*057e*/ 	.byte	0xff
	.zero		1


	//   ....[62]....
        /*0580*/ 	.word	0x00004fd0
        /*0584*/ 	.word	0x00000057
        /*0588*/ 	.word	0x00000080
        /*058c*/ 	.short	0x010a
        /*058e*/ 	.byte	0xff
	.zero		1


	//   ....[63]....
        /*0590*/ 	.word	0x00005030
        /*0594*/ 	.word	0x0000007b
        /*0598*/ 	.word	0x00000060
        /*059c*/ 	.short	0x010a
        /*059e*/ 	.byte	0xff
	.zero		1


	//   ....[64]....
        /*05a0*/ 	.word	0x00005090
        /*05a4*/ 	.word	0x00000003
        /*05a8*/ 	.word	0x00000080
        /*05ac*/ 	.short	0x010a
        /*05ae*/ 	.byte	0xff
	.zero		1


	//----- nvinfo : EIATTR_NUM_MBARRIERS
	.align		4
.L_58:
        /*05b0*/ 	.byte	0x03, 0x38
        /*05b2*/ 	.short	0x0014


	//----- nvinfo : EIATTR_EXIT_INSTR_OFFSETS
	.align		4
        /*05b4*/ 	.byte	0x04, 0x1c
        /*05b6*/ 	.short	(.L_60 - .L_59)


	//   ....[0]....
.L_59:
        /*05b8*/ 	.word	0x000027d0


	//   ....[1]....
        /*05bc*/ 	.word	0x00004ab0


	//----- nvinfo : EIATTR_MAX_THREADS
	.align		4
.L_60:
        /*05c0*/ 	.byte	0x04, 0x05
        /*05c2*/ 	.short	(.L_62 - .L_61)
.L_61:
        /*05c4*/ 	.word	0x000000e0
        /*05c8*/ 	.word	0x00000001
        /*05cc*/ 	.word	0x00000001


	//----- nvinfo : EIATTR_CRS_STACK_SIZE
	.align		4
.L_62:
        /*05d0*/ 	.byte	0x04, 0x1e
        /*05d2*/ 	.short	(.L_64 - .L_63)
.L_63:
        /*05d4*/ 	.word	0x00000000


	//----- nvinfo : EIATTR_CBANK_PARAM_SIZE
	.align		4
.L_64:
        /*05d8*/ 	.byte	0x03, 0x19
        /*05da*/ 	.short	0x0404


	//----- nvinfo : EIATTR_PARAM_CBANK
	.align		4
        /*05dc*/ 	.byte	0x04, 0x0a
        /*05de*/ 	.short	(.L_66 - .L_65)
	.align		4
.L_65:
        /*05e0*/ 	.word	index@(.nv.constant0.kernel_cutlass_kernel_cudnngrouped_gemmgrouped_gemm_swiglugrouped_gemm_swiglu_quantBlockScaledContiguousGroupedGemmKernel_object_at__TiledMMA_ThrLayoutVMNK11110000_PermutationMNK____MMAAt_0)
        /*05e4*/ 	.short	0x0380
        /*05e6*/ 	.short	0x0404


	//----- nvinfo : EIATTR_SW_WAR
	.align		4
.L_66:
        /*05e8*/ 	.byte	0x04, 0x36
        /*05ea*/ 	.short	(.L_68 - .L_67)
.L_67:
        /*05ec*/ 	.word	0x00000008
.L_68:


//--------------------- .nv.compat                --------------------------
	.section	.nv.compat,"",@"SHT_CUDA_COMPAT_INFO"
	.align	4
        /*0000*/ 	.byte	0x02, 0x02, 0x02, 0x00, 0x02, 0x05, 0x05, 0x00, 0x02, 0x03, 0x01, 0x00, 0x02, 0x06, 0x01, 0x00


//--------------------- .nv.callgraph             --------------------------
	.section	.nv.callgraph,"",@"SHT_CUDA_CALLGRAPH"
	.align	4
	.sectionentsize	8
	.align		4
        /*0000*/ 	.word	0x00000000
	.align		4
        /*0004*/ 	.word	0xffffffff
	.align		4
        /*0008*/ 	.word	0x00000000
	.align		4
        /*000c*/ 	.word	0xfffffffe
	.align		4
        /*0010*/ 	.word	0x00000000
	.align		4
        /*0014*/ 	.word	0xfffffffd
	.align		4
        /*0018*/ 	.word	0x00000000
	.align		4
        /*001c*/ 	.word	0xfffffffc


//--------------------- .text.kernel_cutlass_kernel_cudnngrouped_gemmgrouped_gemm_swiglugrouped_gemm_swiglu_quantBlockScaledContiguousGroupedGemmKernel_object_at__TiledMMA_ThrLayoutVMNK11110000_PermutationMNK____MMAAt_0 --------------------------
	.section	.text.kernel_cutlass_kernel_cudnngrouped_gemmgrouped_gemm_swiglugrouped_gemm_swiglu_quantBlockScaledContiguousGroupedGemmKernel_object_at__TiledMMA_ThrLayoutVMNK11110000_PermutationMNK____MMAAt_0,"ax",@progbits
	.align	128
        .global         kernel_cutlass_kernel_cudnngrouped_gemmgrouped_gemm_swiglugrouped_gemm_swiglu_quantBlockScaledContiguousGroupedGemmKernel_object_at__TiledMMA_ThrLayoutVMNK11110000_PermutationMNK____MMAAt_0
        .type           kernel_cutlass_kernel_cudnngrouped_gemmgrouped_gemm_swiglugrouped_gemm_swiglu_quantBlockScaledContiguousGroupedGemmKernel_object_at__TiledMMA_ThrLayoutVMNK11110000_PermutationMNK____MMAAt_0,@function
        .size           kernel_cutlass_kernel_cudnngrouped_gemmgrouped_gemm_swiglugrouped_gemm_swiglu_quantBlockScaledContiguousGroupedGemmKernel_object_at__TiledMMA_ThrLayoutVMNK11110000_PermutationMNK____MMAAt_0,(.L_x_96 - kernel_cutlass_kernel_cudnngrouped_gemmgrouped_gemm_swiglugrouped_gemm_swiglu_quantBlockScaledContiguousGroupedGemmKernel_object_at__TiledMMA_ThrLayoutVMNK11110000_PermutationMNK____MMAAt_0)
        .other          kernel_cutlass_kernel_cudnngrouped_gemmgrouped_gemm_swiglugrouped_gemm_swiglu_quantBlockScaledContiguousGroupedGemmKernel_object_at__TiledMMA_ThrLayoutVMNK11110000_PermutationMNK____MMAAt_0,@"STO_CUDA_ENTRY STV_DEFAULT"
kernel_cutlass_kernel_cudnngrouped_gemmgrouped_gemm_swiglugrouped_gemm_swiglu_quantBlockScaledContiguousGroupedGemmKernel_object_at__TiledMMA_ThrLayoutVMNK11110000_PermutationMNK____MMAAt_0:
.text.kernel_cutlass_kernel_cudnngrouped_gemmgrouped_gemm_swiglugrouped_gemm_swiglu_quantBlockScaledContiguousGroupedGemmKernel_object_at__TiledMMA_ThrLayoutVMNK11110000_PermutationMNK____MMAAt_0:
[----:B------:R-:W1:Y:S01]  /*0000*/  LDC R1, c[0x0][0x37c] ;  /* 0x0000df00ff017b82 */ /* 0x000e620000000800 */
[----:B------:R-:W2:Y:S01]  /*0010*/  S2R R3, SR_TID.Y ;  /* 0x0000000000037919 */ /* 0x000ea20000002200 */
[----:B------:R-:W3:Y:S06]  /*0020*/  LDCU UR4, c[0x0][0x360] ;  /* 0x00006c00ff0477ac */ /* 0x000eec0008000800 */
[----:B------:R-:W4:Y:S01]  /*0030*/  S2UR UR32, SR_CgaCtaId ;  /* 0x00000000002079c3 */ /* 0x000f220000008800 */
[----:B------:R-:W2:Y:S01]  /*0040*/  S2R R0, SR_TID.Z ;  /* 0x0000000000007919 */ /* 0x000ea20000002300 */
[----:B------:R-:W2:Y:S01]  /*0050*/  LDCU UR5, c[0x0][0x364] ;  /* 0x00006c80ff0577ac */ /* 0x000ea20008000800 */
[----:B------:R-:W3:Y:S01]  /*0060*/  S2R R104, SR_TID.X ;  /* 0x0000000000687919 */ /* 0x000ee20000002100 */
[----:B------:R-:W5:Y:S01]  /*0070*/  LDCU.U8 UR6, c[0x0][0x382] ;  /* 0x00007040ff0677ac */ /* 0x000f620008000000 */
[----:B------:R-:W-:Y:S01]  /*0080*/  UMOV UR14, 0x1 ;  /* 0x00000001000e7882 */ /* 0x000fe20000000000 */
[----:B----4-:R-:W-:-:S02]  /*0090*/  ULEA.HI UR15, UR32, UR32, URZ, 0x1 ;  /* 0x00000020200f7291 */ /* 0x010fc4000f8f08ff */
[----:B-----5:R-:W-:Y:S02]  /*00a0*/  ULOP3.LUT UR6, UR6, 0x1, URZ, 0xc0, !UPT ;  /* 0x0000000106067892 */ /* 0x020fe4000f8ec0ff */
[----:B------:R-:W-:Y:S02]  /*00b0*/  ULOP3.LUT UR15, UR15, 0xfffffffe, URZ, 0xc0, !UPT ;  /* 0xfffffffe0f0f7892 */ /* 0x000fe4000f8ec0ff */
[----:B------:R-:W-:Y:S02]  /*00c0*/  UISETP.NE.U32.AND UP6, UPT, UR6, 0x1, UPT ;  /* 0x000000010600788c */ /* 0x000fe4000bfc5070 */
[----:B------:R-:W-:Y:S01]  /*00d0*/  UIADD3 UR15, UPT, UPT, -UR15, UR32, URZ ;  /* 0x000000200f0f7290 */ /* 0x000fe2000fffe1ff */
[----:B--2---:R-:W-:Y:S01]  /*00e0*/  IMAD R3, R0, UR5, R3 ;  /* 0x0000000500037c24 */ /* 0x004fe2000f8e0203 */
[----:B------:R-:W2:Y:S03]  /*00f0*/  LDCU UR5, c[0x0][0x36c] ;  /* 0x00006d80ff0577ac */ /* 0x000ea60008000800 */
[----:B---3--:R-:W-:Y:S01]  /*0100*/  IMAD R121, R3, UR4, R104 ;  /* 0x0000000403797c24 */ /* 0x008fe2000f8e0268 */
[----:B------:R-:W3:Y:S04]  /*0110*/  LDCU.U8 UR4, c[0x0][0x381] ;  /* 0x00007020ff0477ac */ /* 0x000ee80008000000 */
[----:B------:R-:W-:Y:S01]  /*0120*/  SHF.R.U32.HI R121, RZ, 0x5, R121 ;  /* 0x00000005ff797819 */ /* 0x000fe20000011679 */
[----:B------:R-:W-:-:S05]  /*0130*/  USHF.L.U32 UR21, UR14, UR15, URZ ;  /* 0x0000000f0e157299 */ /* 0x000fca00080006ff */
[----:B------:R-:W4:Y:S01]  /*0140*/  SHFL.IDX PT, R121, R121, RZ, 0x1f ;  /* 0x00001fff79797589 */ /* 0x000f2200000e0000 */
[----:B--2---:R-:W-:Y:S02]  /*0150*/  UISETP.EQ.U32.AND UP4, UPT, UR5, 0x1, UPT ;  /* 0x000000010500788c */ /* 0x004fe4000bf82070 */
[----:B---3--:R-:W-:-:S04]  /*0160*/  ULOP3.LUT UR4, UR4, 0x1, URZ, 0xc0, !UPT ;  /* 0x0000000104047892 */ /* 0x008fc8000f8ec0ff */
[----:B------:R-:W-:Y:S01]  /*0170*/  UISETP.NE.U32.AND UP5, UPT, UR4, 0x1, UPT ;  /* 0x000000010400788c */ /* 0x000fe2000bfa5070 */
[C---:B----4-:R-:W-:Y:S02]  /*0180*/  ISETP.NE.AND P1, PT, R121.reuse, 0x5, PT ;  /* 0x000000057900780c */ /* 0x050fe40003f25270 */
[----:B------:R-:W-:-:S11]  /*0190*/  ISETP.NE.AND P0, PT, R121, RZ, PT ;  /* 0x000000ff7900720c */ /* 0x000fd60003f05270 */
[----:B-1----:R-:W-:Y:S05]  /*01a0*/  @P1 BRA `(.L_x_0) ;  /* 0x0000000000501947 */ /* 0x002fea0003800000 */
[----:B------:R-:W1:Y:S02]  /*01b0*/  LDCU.64 UR4, c[0x0][0x348] ;  /* 0x00006900ff0477ac */ /* 0x000e640008000a00 */
[----:B-1----:R-:W-:Y:S02]  /*01c0*/  UIADD3 UR16, UP1, UPT, UR4, 0x40, URZ ;  /* 0x0000004004107890 */ /* 0x002fe4000ff3e0ff */
[----:B------:R-:W-:Y:S02]  /*01d0*/  UIADD3 UR12, UP0, UPT, UR4, 0xc0, URZ ;  /* 0x000000c0040c7890 */ /* 0x000fe4000ff1e0ff */
[----:B------:R-:W-:Y:S02]  /*01e0*/  UIADD3 UR10, UP3, UPT, UR4, 0x140, URZ ;  /* 0x00000140040a7890 */ /* 0x000fe4000ff7e0ff */
[----:B------:R-:W-:Y:S02]  /*01f0*/  UIADD3 UR8, UP2, UPT, UR4, 0x1c0, URZ ;  /* 0x000001c004087890 */ /* 0x000fe4000ff5e0ff */
[----:B------:R-:W-:-:S02]  /*0200*/  UIADD3.X UR17, UPT, UPT, URZ, UR5, URZ, UP1, !UPT ;  /* 0x00000005ff117290 */ /* 0x000fc40008ffe4ff */
[----:B------:R-:W-:Y:S02]  /*0210*/  UIADD3 UR6, UP1, UPT, UR4, 0x240, URZ ;  /* 0x0000024004067890 */ /* 0x000fe4000ff3e0ff */
[----:B------:R-:W-:Y:S02]  /*0220*/  UIADD3.X UR13, UPT, UPT, URZ, UR5, URZ, UP0, !UPT ;  /* 0x00000005ff0d7290 */ /* 0x000fe400087fe4ff */
[----:B------:R-:W-:Y:S02]  /*0230*/  UIADD3 UR4, UP0, UPT, UR4, 0x2c0, URZ ;  /* 0x000002c004047890 */ /* 0x000fe4000ff1e0ff */
[----:B------:R-:W-:Y:S01]  /*0240*/  UIADD3.X UR11, UPT, UPT, URZ, UR5, URZ, UP3, !UPT ;  /* 0x00000005ff0b7290 */ /* 0x000fe20009ffe4ff */
[----:B------:R1:W-:Y:S01]  /*0250*/  UTMACCTL.PF [UR16] ;  /* 0x00000000100079b9 */ /* 0x0003e20008040000 */
[----:B------:R-:W-:-:S03]  /*0260*/  UIADD3.X UR9, UPT, UPT, URZ, UR5, URZ, UP2, !UPT ;  /* 0x00000005ff097290 */ /* 0x000fc600097fe4ff */
[----:B------:R1:W-:Y:S01]  /*0270*/  UTMACCTL.PF [UR12] ;  /* 0x000000000c0079b9 */ /* 0x0003e20008040000 */
[----:B------:R-:W-:-:S03]  /*0280*/  UIADD3.X UR7, UPT, UPT, URZ, UR5, URZ, UP1, !UPT ;  /* 0x00000005ff077290 */ /* 0x000fc60008ffe4ff */
[----:B------:R1:W-:Y:S01]  /*0290*/  UTMACCTL.PF [UR10] ;  /* 0x000000000a0079b9 */ /* 0x0003e20008040000 */
[----:B------:R-:W-:Y:S01]  /*02a0*/  UIADD3.X UR5, UPT, UPT, URZ, UR5, URZ, UP0, !UPT ;  /* 0x00000005ff057290 */ /* 0x000fe200087fe4ff */
[----:B------:R1:W-:Y:S04]  /*02b0*/  UTMACCTL.PF [UR8] ;  /* 0x00000000080079b9 */ /* 0x0003e80008040000 */
[----:B------:R1:W-:Y:S04]  /*02c0*/  UTMACCTL.PF [UR6] ;  /* 0x00000000060079b9 */ /* 0x0003e80008040000 */
[----:B------:R1:W-:Y:S02]  /*02d0*/  UTMACCTL.PF [UR4] ;  /* 0x00000000040079b9 */ /* 0x0003e40008040000 */
[----:B-1----:R-:W-:Y:S01]  /*02e0*/  NOP ;  /* 0x0000000000007918 */ /* 0x002fe20000000000 */
.L_x_0:
[----:B------:R-:W-:Y:S05]  /*02f0*/  @P0 BRA `(.L_x_1) ;  /* 0x0000000000600947 */ /* 0x000fea0003800000 */
[----:B------:R-:W-:Y:S01]  /*0300*/  UMOV UR5, 0x400 ;  /* 0x0000040000057882 */ /* 0x000fe20000000000 */
[----:B------:R-:W-:Y:S01]  /*0310*/  UMOV UR6, 0x1 ;  /* 0x0000000100067882 */ /* 0x000fe20000000000 */
[----:B------:R-:W-:Y:S02]  /*0320*/  ULEA UR5, UR32, UR5, 0x18 ;  /* 0x0000000520057291 */ /* 0x000fe4000f8ec0ff */
[----:B------:R-:W-:-:S04]  /*0330*/  UIADD3 UR6, UPT, UPT, -UR6, 0x100000, URZ ;  /* 0x0010000006067890 */ /* 0x000fc8000fffe1ff */
[----:B------:R-:W-:Y:S02]  /*0340*/  USHF.L.U32 UR7, UR6, 0xb, URZ ;  /* 0x0000000b06077899 */ /* 0x000fe400080006ff */
[----:B------:R-:W-:Y:S01]  /*0350*/  USHF.L.U32 UR6, UR6, 0x1, URZ ;  /* 0x0000000106067899 */ /* 0x000fe200080006ff */
[----:B------:R-:W-:Y:S02]  /*0360*/  UMOV UR4, 0x2 ;  /* 0x0000000200047882 */ /* 0x000fe40000000000 */
[----:B------:R-:W-:-:S04]  /*0370*/  UIADD3 UR8, UPT, UPT, -UR4, 0x100000, URZ ;  /* 0x0010000004087890 */ /* 0x000fc8000fffe1ff */
[----:B------:R-:W-:Y:S02]  /*0380*/  USHF.L.U32 UR9, UR8, 0xb, URZ ;  /* 0x0000000b08097899 */ /* 0x000fe400080006ff */
[----:B------:R-:W-:Y:S01]  /*0390*/  USHF.L.U32 UR8, UR8, 0x1, URZ ;  /* 0x0000000108087899 */ /* 0x000fe200080006ff */
[----:B------:R-:W1:Y:S02]  /*03a0*/  FENCE.VIEW.ASYNC.S ;  /* 0x00000000000073c6 */ /* 0x000e640000000000 */
[----:B-1----:R1:W2:Y:S01]  /*03b0*/  SYNCS.EXCH.64 URZ, [UR5], UR6 ;  /* 0x0000000605ff75b2 */ /* 0x0022a20008000100 */
[----:B------:R1:W3:Y:S01]  /*03c0*/  SYNCS.EXCH.64 URZ, [UR5+0x8], UR6 ;  /* 0x0000080605ff75b2 */ /* 0x0002e20008000100 */
[----:B------:R1:W4:Y:S01]  /*03d0*/  SYNCS.EXCH.64 URZ, [UR5+0x10], UR6 ;  /* 0x0000100605ff75b2 */ /* 0x0003220008000100 */
[----:B------:R1:W1:Y:S01]  /*03e0*/  SYNCS.EXCH.64 URZ, [UR5+0x18], UR6 ;  /* 0x0000180605ff75b2 */ /* 0x0002620008000100 */
[----:B------:R1:W1:Y:S01]  /*03f0*/  SYNCS.EXCH.64 URZ, [UR5+0x20], UR6 ;  /* 0x0000200605ff75b2 */ /* 0x0002620008000100 */
[----:B------:R1:W1:Y:S04]  /*0400*/  SYNCS.EXCH.64 URZ, [UR5+0x28], UR6 ;  /* 0x0000280605ff75b2 */ /* 0x0002680008000100 */
[----:B------:R1:W1:Y:S01]  /*0410*/  SYNCS.EXCH.64 URZ, [UR5+0x30], UR8 ;  /* 0x0000300805ff75b2 */ /* 0x0002620008000100 */
[----:B------:R1:W1:Y:S01]  /*0420*/  SYNCS.EXCH.64 URZ, [UR5+0x38], UR8 ;  /* 0x0000380805ff75b2 */ /* 0x0002620008000100 */
[----:B------:R1:W1:Y:S01]  /*0430*/  SYNCS.EXCH.64 URZ, [UR5+0x40], UR8 ;  /* 0x0000400805ff75b2 */ /* 0x0002620008000100 */
[----:B------:R1:W1:Y:S01]  /*0440*/  SYNCS.EXCH.64 URZ, [UR5+0x48], UR8 ;  /* 0x0000480805ff75b2 */ /* 0x0002620008000100 */
[----:B------:R1:W1:Y:S01]  /*0450*/  SYNCS.EXCH.64 URZ, [UR5+0x50], UR8 ;  /* 0x0000500805ff75b2 */ /* 0x0002620008000100 */
[----:B------:R1:W1:Y:S01]  /*0460*/  SYNCS.EXCH.64 URZ, [UR5+0x58], UR8 ;  /* 0x0000580805ff75b2 */ /* 0x0002620008000100 */
[----:B------:R-:W-:Y:S01]  /*0470*/  NOP ;  /* 0x0000000000007918 */ /* 0x000fe20000000000 */
.L_x_1:
[----:B------:R-:W-:Y:S01]  /*0480*/  NOP ;  /* 0x0000000000007918 */ /* 0x000fe20000000000 */
[----:B------:R-:W-:Y:S05]  /*0490*/  BRA.U !UP4, `(.L_x_2) ;  /* 0x000000010c087547 */ /* 0x000fea000b800000 */
[----:B-1234-:R-:W-:Y:S01]  /*04a0*/  UCGABAR_ARV ;  /* 0x00000000000079c7 */ /* 0x01efe20008000000 */
[----:B------:R-:W-:Y:S05]  /*04b0*/  BRA `(.L_x_3) ;  /* 0x0000000000047947 */ /* 0x000fea0003800000 */
.L_x_2:
[----:B-1234-:R-:W-:Y:S01]  /*04c0*/  NOP ;  /* 0x0000000000007918 */ /* 0x01efe20000000000 */
.L_x_3:
[----:B------:R-:W-:Y:S05]  /*04d0*/  BRA.U !UP4, `(.L_x_4) ;  /* 0x000000010c0c7547 */ /* 0x000fea000b800000 */
[----:B------:R-:W-:Y:S01]  /*04e0*/  UCGABAR_WAIT ;  /* 0x0000000000007dc7 */ /* 0x000fe20008000000 */
[----:B------:R-:W-:Y:S01]  /*04f0*/  CCTL.IVALL ;  /* 0x00000000ff00798f */ /* 0x000fe20002000000 */
[----:B------:R-:W-:Y:S05]  /*0500*/  BRA `(.L_x_5) ;  /* 0x0000000000047947 */ /* 0x000fea0003800000 */
.L_x_4:
[----:B------:R-:W-:Y:S06]  /*0510*/  BAR.SYNC.DEFER_BLOCKING 0x0 ;  /* 0x0000000000007b1d */ /* 0x000fec0000010000 */
.L_x_5:
[----:B------:R-:W-:Y:S05]  /*0520*/  @P0 BRA `(.L_x_6) ;  /* 0x0000000000400947 */ /* 0x000fea0003800000 */
[----:B------:R-:W-:Y:S01]  /*0530*/  UMOV UR6, 0x400 ;  /* 0x0000040000067882 */ /* 0x000fe20000000000 */
[----:B------:R-:W-:Y:S01]  /*0540*/  UMOV UR5, 0x1 ;  /* 0x0000000100057882 */ /* 0x000fe20000000000 */
[----:B------:R-:W-:Y:S01]  /*0550*/  UMOV UR4, 0x4 ;  /* 0x0000000400047882 */ /* 0x000fe20000000000 */
[----:B------:R-:W-:Y:S02]  /*0560*/  ULEA UR6, UR32, UR6, 0x18 ;  /* 0x0000000620067291 */ /* 0x000fe4000f8ec0ff */
[----:B------:R-:W-:-:S04]  /*0570*/  UIADD3 UR8, UPT, UPT, -UR5, 0x100000, URZ ;  /* 0x0010000005087890 */ /* 0x000fc8000fffe1ff */
[----:B------:R-:W-:Y:S02]  /*0580*/  USHF.L.U32 UR9, UR8, 0xb, URZ ;  /* 0x0000000b08097899 */ /* 0x000fe400080006ff */
[----:B------:R-:W-:Y:S02]  /*0590*/  USHF.L.U32 UR8, UR8, 0x1, URZ ;  /* 0x0000000108087899 */ /* 0x000fe400080006ff */
[----:B------:R-:W-:-:S04]  /*05a0*/  UIADD3 UR4, UPT, UPT, -UR4, 0x100000, URZ ;  /* 0x0010000004047890 */ /* 0x000fc8000fffe1ff */
[----:B------:R-:W-:Y:S02]  /*05b0*/  USHF.L.U32 UR5, UR4, 0xb, URZ ;  /* 0x0000000b04057899 */ /* 0x000fe400080006ff */
[----:B------:R-:W-:Y:S01]  /*05c0*/  USHF.L.U32 UR4, UR4, 0x1, URZ ;  /* 0x0000000104047899 */ /* 0x000fe200080006ff */
[----:B------:R-:W1:Y:S03]  /*05d0*/  FENCE.VIEW.ASYNC.S ;  /* 0x00000000000073c6 */ /* 0x000e660000000000 */
[----:B-1----:R1:W2:Y:S01]  /*05e0*/  SYNCS.EXCH.64 URZ, [UR6+0x60], UR8 ;  /* 0x0000600806ff75b2 */ /* 0x0022a20008000100 */
[----:B------:R1:W3:Y:S07]  /*05f0*/  SYNCS.EXCH.64 URZ, [UR6+0x68], UR8 ;  /* 0x0000680806ff75b2 */ /* 0x0002ee0008000100 */
[----:B------:R1:W4:Y:S01]  /*0600*/  SYNCS.EXCH.64 URZ, [UR6+0x70], UR4 ;  /* 0x0000700406ff75b2 */ /* 0x0003220008000100 */
[----:B------:R1:W1:Y:S01]  /*0610*/  SYNCS.EXCH.64 URZ, [UR6+0x78], UR4 ;  /* 0x0000780406ff75b2 */ /* 0x0002620008000100 */
[----:B------:R-:W-:Y:S01]  /*0620*/  NOP ;  /* 0x0000000000007918 */ /* 0x000fe20000000000 */
.L_x_6:
[----:B------:R-:W-:Y:S01]  /*0630*/  NOP ;  /* 0x0000000000007918 */ /* 0x000fe20000000000 */
[----:B------:R-:W-:Y:S05]  /*0640*/  BRA.U !UP4, `(.L_x_7) ;  /* 0x000000010c087547 */ /* 0x000fea000b800000 */
[----:B-1234-:R-:W-:Y:S01]  /*0650*/  UCGABAR_ARV ;  /* 0x00000000000079c7 */ /* 0x01efe20008000000 */
[----:B------:R-:W-:Y:S05]  /*0660*/  BRA `(.L_x_8) ;  /* 0x0000000000047947 */ /* 0x000fea0003800000 */
.L_x_7:
[----:B-1234-:R-:W-:Y:S01]  /*0670*/  NOP ;  /* 0x0000000000007918 */ /* 0x01efe20000000000 */
.L_x_8:
[----:B------:R-:W-:Y:S05]  /*0680*/  BRA.U !UP4, `(.L_x_9) ;  /* 0x000000010c0c7547 */ /* 0x000fea000b800000 */
[----:B------:R-:W-:Y:S01]  /*0690*/  UCGABAR_WAIT ;  /* 0x0000000000007dc7 */ /* 0x000fe20008000000 */
[----:B------:R-:W-:Y:S01]  /*06a0*/  CCTL.IVALL ;  /* 0x00000000ff00798f */ /* 0x000fe20002000000 */
[----:B------:R-:W-:Y:S05]  /*06b0*/  BRA `(.L_x_10) ;  /* 0x0000000000047947 */ /* 0x000fea0003800000 */
.L_x_9:
[----:B------:R-:W-:Y:S06]  /*06c0*/  BAR.SYNC.DEFER_BLOCKING 0x0 ;  /* 0x0000000000007b1d */ /* 0x000fec0000010000 */
.L_x_10:
        /* <DEDUP_REMOVED lines=17> */
.L_x_11:
[----:B------:R-:W-:Y:S01]  /*07e0*/  NOP ;  /* 0x0000000000007918 */ /* 0x000fe20000000000 */
[----:B-1234-:R-:W-:Y:S06]  /*07f0*/  BAR.SYNC.DEFER_BLOCKING 0x0 ;  /* 0x0000000000007b1d */ /* 0x01efec0000010000 */
[----:B------:R-:W-:Y:S05]  /*0800*/  BRA.U !UP4, `(.L_x_12) ;  /* 0x000000010c087547 */ /* 0x000fea000b800000 */
[----:B------:R-:W-:Y:S01]  /*0810*/  UCGABAR_ARV ;  /* 0x00000000000079c7 */ /* 0x000fe20008000000 */
[----:B------:R-:W-:Y:S05]  /*0820*/  BRA `(.L_x_13) ;  /* 0x0000000000047947 */ /* 0x000fea0003800000 */
.L_x_12:
[----:B------:R-:W-:Y:S01]  /*0830*/  NOP ;  /* 0x0000000000007918 */ /* 0x000fe20000000000 */
.L_x_13:
[----:B------:R-:W-:Y:S05]  /*0840*/  BRA.U !UP4, `(.L_x_14) ;  /* 0x000000010c0c7547 */ /* 0x000fea000b800000 */
[----:B------:R-:W-:Y:S01]  /*0850*/  UCGABAR_WAIT ;  /* 0x0000000000007dc7 */ /* 0x000fe20008000000 */
[----:B------:R-:W-:Y:S01]  /*0860*/  CCTL.IVALL ;  /* 0x00000000ff00798f */ /* 0x000fe20002000000 */
[----:B------:R-:W-:Y:S05]  /*0870*/  BRA `(.L_x_15) ;  /* 0x0000000000047947 */ /* 0x000fea0003800000 */
.L_x_14:
[----:B------:R-:W-:Y:S06]  /*0880*/  BAR.SYNC.DEFER_BLOCKING 0x0 ;  /* 0x0000000000007b1d */ /* 0x000fec0000010000 */
.L_x_15:
[----:B------:R-:W-:Y:S01]  /*0890*/  ISETP.NE.AND P0, PT, R121, 0x6, PT ;  /* 0x000000067900780c */ /* 0x000fe20003f05270 */
[----:B------:R-:W1:-:S12]  /*08a0*/  LDCU.64 UR22, c[0x0][0x358] ;  /* 0x00006b00ff1677ac */ /* 0x000e580008000a00 */
[----:B------:R-:W-:Y:S05]  /*08b0*/  @P0 BRA `(.L_x_16) ;  /* 0x0000000800a80947 */ /* 0x000fea0003800000 */
[----:B------:R-:W-:Y:S01]  /*08c0*/  LOP3.LUT R0, R104, 0x1f, RZ, 0xc0, !PT ;  /* 0x0000001f68007812 */ /* 0x000fe200078ec0ff */
[----:B------:R-:W-:Y:S01]  /*08d0*/  IMAD.MOV.U32 R18, RZ, RZ, 0x7fffffff ;  /* 0x7fffffffff127424 */ /* 0x000fe200078e00ff */
[----:B------:R-:W2:Y:S01]  /*08e0*/  S2UR UR9, SR_CTAID.Z ;  /* 0x00000000000979c3 */ /* 0x000ea20000002700 */
[----:B------:R-:W2:Y:S01]  /*08f0*/  LDCU.64 UR6, c[0x0][0x760] ;  /* 0x0000ec00ff0677ac */ /* 0x000ea20008000a00 */
[C---:B------:R-:W-:Y:S01]  /*0900*/  ISETP.GT.U32.AND P0, PT, R0.reuse, 0x7, PT ;  /* 0x000000070000780c */ /* 0x040fe20003f04070 */
[----:B------:R-:W3:Y:S01]  /*0910*/  LDCU.U8 UR8, c[0x0][0x768] ;  /* 0x0000ed00ff0877ac */ /* 0x000ee20008000000 */
[----:B------:R-:W4:Y:S01]  /*0920*/  LDCU.U8 UR10, c[0x0][0x769] ;  /* 0x0000ed20ff0a77ac */ /* 0x000f220008000000 */
[----:B------:R-:W5:Y:S10]  /*0930*/  LDCU UR24, c[0x0][0x770] ;  /* 0x0000ee00ff1877ac */ /* 0x000f740008000800 */
[----:B------:R-:W1:Y:S02]  /*0940*/  @!P0 LDC.64 R2, c[0x0][0x748] ;  /* 0x0001d200ff028b82 */ /* 0x000e640000000a00 */
[----:B-1----:R-:W-:-:S05]  /*0950*/  @!P0 IMAD.WIDE.U32 R2, R0, 0x4, R2 ;  /* 0x0000000400028825 */ /* 0x002fca00078e0002 */
[----:B------:R-:W5:Y:S01]  /*0960*/  @!P0 LDG.E R18, desc[UR22][R2.64] ;  /* 0x0000001602128981 */ /* 0x000f62000c1e1900 */
[----:B--2---:R-:W-:Y:S01]  /*0970*/  UIMAD.WIDE.U32 UR4, UR9, UR7, URZ ;  /* 0x00000007090472a5 */ /* 0x004fe2000f8e00ff */
[----:B------:R-:W1:Y:S01]  /*0980*/  S2UR UR16, SR_CTAID.X ;  /* 0x00000000001079c3 */ /* 0x000e620000002500 */
[----:B------:R-:W-:Y:S01]  /*0990*/  UISETP.GT.U32.AND UP0, UPT, UR9, 0x1ff, UPT ;  /* 0x000001ff0900788c */ /* 0x000fe2000bf04070 */
[----:B------:R-:W-:Y:S02]  /*09a0*/  HFMA2 R0, -RZ, RZ, 0, 5.9604644775390625e-08 ;  /* 0x00000001ff007431 */ /* 0x000fe400000001ff */
[----:B------:R-:W-:Y:S02]  /*09b0*/  IMAD.MOV.U32 R10, RZ, RZ, RZ ;  /* 0x000000ffff0a7224 */ /* 0x000fe400078e00ff */
[----:B------:R-:W-:Y:S02]  /*09c0*/  UMOV UR11, UR5 ;  /* 0x00000005000b7c82 */ /* 0x000fe40008000000 */
[----:B------:R-:W-:-:S02]  /*09d0*/  UIADD3 UR7, UPT, UPT, -UR11, UR9, URZ ;  /* 0x000000090b077290 */ /* 0x000fc4000fffe1ff */
[----:B------:R-:W2:Y:S02]  /*09e0*/  LDCU.64 UR4, c[0x0][0x778] ;  /* 0x0000ef00ff0477ac */ /* 0x000ea40008000a00 */
[----:B---3--:R-:W-:-:S04]  /*09f0*/  USHF.R.U32.HI UR7, URZ, UR8, UR7 ;  /* 0x00000008ff077299 */ /* 0x008fc80008011607 */
[----:B------:R-:W-:-:S04]  /*0a00*/  UIADD3 UR11, UPT, UPT, UR11, UR7, URZ ;  /* 0x000000070b0b7290 */ /* 0x000fc8000fffe0ff */
[----:B----4-:R-:W-:Y:S02]  /*0a10*/  USHF.R.U32.HI UR11, URZ, UR10, UR11 ;  /* 0x0000000aff0b7299 */ /* 0x010fe4000801160b */
[----:B-1----:R-:W-:Y:S02]  /*0a20*/  ULOP3.LUT UR16, UR16, 0x1, URZ, 0xc0, !UPT ;  /* 0x0000000110107892 */ /* 0x002fe4000f8ec0ff */
[----:B------:R-:W-:Y:S01]  /*0a30*/  UIADD3 UR11, UPT, UPT, -UR11, URZ, URZ ;  /* 0x000000ff0b0b7290 */ /* 0x000fe2000fffe1ff */
[----:B------:R-:W1:Y:S03]  /*0a40*/  LDCU.U8 UR7, c[0x0][0x780] ;  /* 0x0000f000ff0777ac */ /* 0x000e660008000000 */
[----:B------:R-:W-:-:S04]  /*0a50*/  UIMAD UR6, UR11, UR6, UR9 ;  /* 0x000000060b0672a4 */ /* 0x000fc8000f8e0209 */
[----:B--2---:R-:W-:-:S03]  /*0a60*/  UIMAD.WIDE.U32 UR12, UR6, UR5, URZ ;  /* 0x00000005060c72a5 */ /* 0x004fc6000f8e00ff */
[----:B------:R-:W2:Y:S04]  /*0a70*/  LDCU.U8 UR11, c[0x0][0x781] ;  /* 0x0000f020ff0b77ac */ /* 0x000ea80008000000 */
[----:B------:R-:W-:Y:S02]  /*0a80*/  UMOV UR5, UR13 ;  /* 0x0000000d00057c82 */ /* 0x000fe40008000000 */
[----:B------:R-:W-:Y:S02]  /*0a90*/  UIADD3 UR18, UPT, UPT, UR6, -UR5, URZ ;  /* 0x8000000506127290 */ /* 0x000fe4000fffe0ff */
[----:B------:R-:W3:Y:S02]  /*0aa0*/  LDCU.U8 UR13, c[0x0][0x774] ;  /* 0x0000ee80ff0d77ac */ /* 0x000ee40008000000 */
[----:B-1----:R-:W-:Y:S01]  /*0ab0*/  USHF.R.U32.HI UR18, URZ, UR7, UR18 ;  /* 0x00000007ff127299 */ /* 0x002fe20008011612 */
[----:B------:R-:W1:Y:S03]  /*0ac0*/  LDCU.U8 UR12, c[0x0][0x775] ;  /* 0x0000eea0ff0c77ac */ /* 0x000e660008000000 */
[----:B------:R-:W-:Y:S01]  /*0ad0*/  UIADD3 UR18, UPT, UPT, UR5, UR18, URZ ;  /* 0x0000001205127290 */ /* 0x000fe2000fffe0ff */
[----:B------:R-:W4:Y:S03]  /*0ae0*/  LDCU UR5, c[0x0][0x76c] ;  /* 0x0000ed80ff0577ac */ /* 0x000f260008000800 */
[----:B--2---:R-:W-:-:S04]  /*0af0*/  USHF.R.U32.HI UR18, URZ, UR11, UR18 ;  /* 0x0000000bff127299 */ /* 0x004fc80008011612 */
[----:B-----5:R-:W-:-:S07]  /*0b00*/  UIMAD.WIDE.U32 UR24, UR18, UR24, URZ ;  /* 0x00000018121872a5 */ /* 0x020fce000f8e00ff */
[----:B------:R-:W-:Y:S02]  /*0b10*/  UMOV UR19, UR25 ;  /* 0x0000001900137c82 */ /* 0x000fe40008000000 */
[----:B------:R-:W-:-:S04]  /*0b20*/  UIADD3 UR17, UPT, UPT, UR18, -UR19, URZ ;  /* 0x8000001312117290 */ /* 0x000fc8000fffe0ff */
[----:B---3--:R-:W-:-:S04]  /*0b30*/  USHF.R.U32.HI UR17, URZ, UR13, UR17 ;  /* 0x0000000dff117299 */ /* 0x008fc80008011611 */
[----:B------:R-:W-:-:S04]  /*0b40*/  UIADD3 UR17, UPT, UPT, UR19, UR17, URZ ;  /* 0x0000001113117290 */ /* 0x000fc8000fffe0ff */
[----:B-1----:R-:W-:-:S04]  /*0b50*/  USHF.R.U32.HI UR17, URZ, UR12, UR17 ;  /* 0x0000000cff117299 */ /* 0x002fc80008011611 */
[----:B------:R-:W-:-:S04]  /*0b60*/  UIADD3 UR17, UPT, UPT, -UR17, URZ, URZ ;  /* 0x000000ff11117290 */ /* 0x000fc8000fffe1ff */
[----:B----4-:R-:W-:Y:S02]  /*0b70*/  UIMAD UR5, UR17, UR5, UR18 ;  /* 0x00000005110572a4 */ /* 0x010fe4000f8e0212 */
[----:B------:R-:W-:Y:S02]  /*0b80*/  UIADD3 UR18, UPT, UPT, -UR18, URZ, URZ ;  /* 0x000000ff12127290 */ /* 0x000fe4000fffe1ff */
[----:B------:R-:W-:Y:S02]  /*0b90*/  UIADD3 UR5, UPT, UPT, UR5, UR5, URZ ;  /* 0x0000000505057290 */ /* 0x000fe4000fffe0ff */
[----:B------:R-:W-:Y:S02]  /*0ba0*/  UIMAD UR4, UR18, UR4, UR6 ;  /* 0x00000004120472a4 */ /* 0x000fe4000f8e0206 */
[----:B------:R-:W-:-:S04]  /*0bb0*/  ULOP3.LUT UR5, UR5, UR16, URZ, 0xfc, !UPT ;  /* 0x0000001005057292 */ /* 0x000fc8000f8efcff */
[----:B------:R-:W-:Y:S02]  /*0bc0*/  MOV R5, UR4 ;  /* 0x0000000400057c02 */ /* 0x000fe40008000f00 */
[----:B------:R-:W-:Y:S01]  /*0bd0*/  IMAD.U32 R4, RZ, RZ, UR5 ;  /* 0x00000005ff047e24 */ /* 0x000fe2000f8e00ff */
[----:B------:R1:W2:Y:S01]  /*0be0*/  SHFL.IDX PT, R2, R18, 0x7, 0x1f ;  /* 0x00e01f0012027f89 */ /* 0x0002a200000e0000 */
[----:B------:R-:W-:Y:S05]  /*0bf0*/  BRA.U UP0, `(.L_x_17) ;  /* 0x0000000500647547 */ /* 0x000fea000b800000 */
[----:B------:R-:W3:Y:S01]  /*0c00*/  LDC R0, c[0x0][0x374] ;  /* 0x0000dd00ff007b82 */ /* 0x000ee20000000800 */
[----:B--2---:R-:W-:Y:S01]  /*0c10*/  SHF.R.S32.HI R17, RZ, 0x1f, R2 ;  /* 0x0000001fff117819 */ /* 0x004fe20000011402 */
[----:B------:R-:W-:Y:S02]  /*0c20*/  IMAD.U32 R19, RZ, RZ, UR9 ;  /* 0x00000009ff137e24 */ /* 0x000fe4000f8e00ff */
[----:B------:R-:W-:Y:S01]  /*0c30*/  IMAD.MOV.U32 R6, RZ, RZ, -0x1 ;  /* 0xffffffffff067424 */ /* 0x000fe200078e00ff */
[----:B------:R-:W-:Y:S01]  /*0c40*/  LEA.HI R17, R17, R2, RZ, 0x7 ;  /* 0x0000000211117211 */ /* 0x000fe200078f38ff */
[----:B------:R-:W-:Y:S02]  /*0c50*/  IMAD.MOV.U32 R10, RZ, RZ, RZ ;  /* 0x000000ffff0a7224 */ /* 0x000fe400078e00ff */
[----:B------:R-:W3:Y:S01]  /*0c60*/  LDC R7, c[0x0][0x370] ;  /* 0x0000dc00ff077b82 */ /* 0x000ee20000000800 */
[----:B------:R-:W-:Y:S01]  /*0c70*/  LOP3.LUT R3, R17, 0xffffff80, RZ, 0xc0, !PT ;  /* 0xffffff8011037812 */ /* 0x000fe200078ec0ff */
[----:B------:R-:W-:-:S03]  /*0c80*/  IMAD.MOV.U32 R15, RZ, RZ, RZ ;  /* 0x000000ffff0f7224 */ /* 0x000fc600078e00ff */
[----:B------:R-:W-:-:S03]  /*0c90*/  ISETP.NE.AND P0, PT, R2, R3, PT ;  /* 0x000000030200720c */ /* 0x000fc60003f05270 */
[----:B------:R-:W2:Y:S01]  /*0ca0*/  LDC R16, c[0x0][0x378] ;  /* 0x0000de00ff107b82 */ /* 0x000ea20000000800 */
[----:B------:R-:W-:-:S07]  /*0cb0*/  ISETP.LT.AND P0, PT, R2, RZ, P0 ;  /* 0x000000ff0200720c */ /* 0x000fce0000701270 */
[----:B------:R-:W4:Y:S08]  /*0cc0*/  LDC R12, c[0x0][0x770] ;  /* 0x0001dc00ff0c7b82 */ /* 0x000f300000000800 */
[----:B------:R-:W1:Y:S01]  /*0cd0*/  LDC R11, c[0x0][0x76c] ;  /* 0x0001db00ff0b7b82 */ /* 0x000e620000000800 */
[----:B---3--:R-:W-:Y:S01]  /*0ce0*/  IMAD R7, R0, R7, RZ ;  /* 0x0000000700077224 */ /* 0x008fe200078e02ff */
[----:B------:R-:W-:-:S02]  /*0cf0*/  SHF.R.S32.HI R0, RZ, 0x7, R17 ;  /* 0x00000007ff007819 */ /* 0x000fc40000011411 */
[----:B------:R-:W-:-:S03]  /*0d00*/  LEA.HI.SX32 R17, R17, 0xffffffff, 0x19 ;  /* 0xffffffff11117811 */ /* 0x000fc600078fcaff */
[----:B------:R-:W-:Y:S01]  /*0d10*/  @!P0 IMAD.MOV R17, RZ, RZ, R0 ;  /* 0x000000ffff118224 */ /* 0x000fe200078e0200 */
[----:B------:R-:W3:Y:S01]  /*0d20*/  LDC.64 R8, c[0x0][0x760] ;  /* 0x0001d800ff087b82 */ /* 0x000ee20000000a00 */
[----:B--2---:R-:W-:Y:S02]  /*0d30*/  IMAD R16, R7, R16, RZ ;  /* 0x0000001007107224 */ /* 0x004fe400078e02ff */
[----:B------:R-:W-:-:S03]  /*0d40*/  IMAD.MOV.U32 R0, RZ, RZ, 0x1 ;  /* 0x00000001ff007424 */ /* 0x000fc600078e00ff */
[----:B------:R-:W-:Y:S02]  /*0d50*/  LEA.HI R16, R16, R16, RZ, 0x1 ;  /* 0x0000001010107211 */ /* 0x000fe400078f08ff */
[----:B------:R-:W2:Y:S02]  /*0d60*/  LDC.64 R2, c[0x0][0x778] ;  /* 0x0001de00ff027b82 */ /* 0x000ea40000000a00 */
[----:B----4-:R-:W-:-:S07]  /*0d70*/  SHF.R.S32.HI R16, RZ, 0x1, R16 ;  /* 0x00000001ff107819 */ /* 0x010fce0000011410 */
.L_x_22:
[----:B------:R-:W-:-:S13]  /*0d80*/  ISETP.GE.AND P0, PT, R4, R17, PT ;  /* 0x000000110400720c */ /* 0x000fda0003f06270 */
[----:B------:R-:W-:Y:S05]  /*0d90*/  @P0 BRA `(.L_x_18) ;  /* 0x0000000000940947 */ /* 0x000fea0003800000 */
[----:B------:R-:W-:-:S04]  /*0da0*/  SHF.L.U32 R7, R4, 0x7, RZ ;  /* 0x0000000704077819 */ /* 0x000fc800000006ff */
[----:B------:R-:W-:-:S13]  /*0db0*/  ISETP.GE.AND P0, PT, R7, R15, PT ;  /* 0x0000000f0700720c */ /* 0x000fda0003f06270 */
[----:B------:R-:W-:Y:S05]  /*0dc0*/  @!P0 BRA `(.L_x_19) ;  /* 0x0000000000388947 */ /* 0x000fea0003800000 */
[----:B------:R-:W-:Y:S01]  /*0dd0*/  VIADD R13, R6, 0x1 ;  /* 0x00000001060d7836 */ /* 0x000fe20000000000 */
[----:B------:R-:W-:-:S04]  /*0de0*/  MOV R6, 0xffffffff ;  /* 0xffffffff00067802 */ /* 0x000fc80000000f00 */
[----:B------:R-:W-:-:S13]  /*0df0*/  ISETP.GT.U32.AND P0, PT, R13, 0x1f, PT ;  /* 0x0000001f0d00780c */ /* 0x000fda0003f04070 */
[----:B------:R-:W-:Y:S05]  /*0e00*/  @P0 BRA `(.L_x_20) ;  /* 0x0000000000240947 */ /* 0x000fea0003800000 */
[----:B------:R-:W-:Y:S01]  /*0e10*/  ISETP.GT.AND P0, PT, R18, R7, PT ;  /* 0x000000071200720c */ /* 0x000fe20003f04270 */
[----:B------:R-:W-:-:S05]  /*0e20*/  IMAD.MOV.U32 R6, RZ, RZ, -0x1 ;  /* 0xffffffffff067424 */ /* 0x000fca00078e00ff */
[----:B------:R-:W-:-:S07]  /*0e30*/  SHF.L.U32 R6, R6, R13, RZ ;  /* 0x0000000d06067219 */ /* 0x000fce00000006ff */
[----:B------:R-:W-:-:S04]  /*0e40*/  VOTE.ANY R7, PT, P0 ;  /* 0x0000000000077806 */ /* 0x000fc800000e0100 */
[----:B------:R-:W-:-:S05]  /*0e50*/  LOP3.LUT P0, R7, R7, RZ, R6, 0xa0, !PT ;  /* 0x000000ff07077212 */ /* 0x000fca000780a006 */
[----:B------:R-:W-:-:S05]  /*0e60*/  VIADD R6, R7, 0xffffffff ;  /* 0xffffffff07067836 */ /* 0x000fca0000000000 */
[----:B------:R-:W-:-:S04]  /*0e70*/  LOP3.LUT R7, R7, R6, RZ, 0xc, !PT ;  /* 0x0000000607077212 */ /* 0x000fc800078e0cff */
[----:B------:R-:W4:Y:S02]  /*0e80*/  POPC R6, R7 ;  /* 0x0000000700067309 */ /* 0x000f240000000000 */
[----:B----4-:R-:W-:-:S07]  /*0e90*/  SEL R6, R6, 0xffffffff, P0 ;  /* 0xffffffff06067807 */ /* 0x010fce0000000000 */
.L_x_20:
[----:B------:R4:W3:Y:S02]  /*0ea0*/  SHFL.IDX PT, R15, R18, R6, 0x1f ;  /* 0x00001f06120f7589 */ /* 0x0008e400000e0000 */
.L_x_19:
[----:B------:R-:W5:Y:S01]  /*0eb0*/  S2R R13, SR_CgaCtaId ;  /* 0x00000000000d7919 */ /* 0x000f620000008800 */
[----:B------:R-:W-:Y:S01]  /*0ec0*/  MOV R14, 0x400 ;  /* 0x00000400000e7802 */ /* 0x000fe20000000f00 */
[----:B------:R-:W-:-:S03]  /*0ed0*/  IMAD.U32 R21, R0, -0x80000000, RZ ;  /* 0x8000000000157824 */ /* 0x000fc600078e00ff */
[----:B-----5:R-:W-:-:S05]  /*0ee0*/  LEA R13, R13, R14, 0x18 ;  /* 0x0000000e0d0d7211 */ /* 0x020fca00078ec0ff */
[----:B------:R-:W-:-:S04]  /*0ef0*/  IMAD R14, R10, 0x8, R13 ;  /* 0x000000080a0e7824 */ /* 0x000fc800078e020d */
[----:B------:R-:W5:Y:S02]  /*0f00*/  SYNCS.PHASECHK.TRANS64.TRYWAIT P0, [R14+URZ+0x90], R21 ;  /* 0x000090150e0075a7 */ /* 0x000f6400080011ff */
[----:B-----5:R-:W-:Y:S05]  /*0f10*/  @!P0 BRA `(.L_x_21) ;  /* 0x0000003800e88947 */ /* 0x020fea0003800000 */
.L_x_70:
[----:B------:R-:W-:Y:S01]  /*0f20*/  ELECT P0, URZ, PT ;  /* 0x0000000000ff782f */ /* 0x000fe20003800000 */
[----:B------:R-:W-:-:S12]  /*0f30*/  IMAD.MOV.U32 R7, RZ, RZ, 0x1 ;  /* 0x00000001ff077424 */ /* 0x000fd800078e00ff */
[C---:B------:R-:W-:Y:S02]  /*0f40*/  @P0 IMAD R13, R10.reuse, 0x10, R13 ;  /* 0x000000100a0d0824 */ /* 0x040fe400078e020d */
[----:B------:R-:W-:-:S03]  /*0f50*/  VIADD R10, R10, 0x1 ;  /* 0x000000010a0a7836 */ /* 0x000fc60000000000 */
[----:B------:R4:W-:Y:S02]  /*0f60*/  @P0 STS.128 [R13+0x37c10], R4 ;  /* 0x037c10040d000388 */ /* 0x0009e40000000c00 */
[----:B------:R-:W-:Y:S01]  /*0f70*/  ISETP.NE.AND P0, PT, R10, 0x2, PT ;  /* 0x000000020a00780c */ /* 0x000fe20003f05270 */
[----:B------:R5:W-:Y:S06]  /*0f80*/  MEMBAR.ALL.CTA ;  /* 0x0000000000007992 */ /* 0x000bec0000008000 */
[----:B-----5:R-:W5:Y:S01]  /*0f90*/  FENCE.VIEW.ASYNC.S ;  /* 0x00000000000073c6 */ /* 0x020f620000000000 */
[----:B----4-:R-:W-:-:S02]  /*0fa0*/  SEL R21, RZ, 0x1, P0 ;  /* 0x00000001ff157807 */ /* 0x010fc40000000000 */
[----:B------:R-:W-:Y:S02]  /*0fb0*/  SEL R10, R10, RZ, P0 ;  /* 0x000000ff0a0a7207 */ /* 0x000fe40000000000 */
[----:B------:R-:W-:Y:S01]  /*0fc0*/  LOP3.LUT R0, R0, R21, RZ, 0x3c, !PT ;  /* 0x0000001500007212 */ /* 0x000fe200078e3cff */
[----:B-----5:R-:W-:Y:S06]  /*0fd0*/  BAR.SYNC.DEFER_BLOCKING 0x4, 0x20 ;  /* 0x0100800000007b1d */ /* 0x020fec0000010000 */
[----:B------:R4:W-:Y:S02]  /*0fe0*/  SYNCS.ARRIVE.TRANS64.ART0 RZ, [R14+URZ+0x80], R7 ;  /* 0x000080070eff79a7 */ /* 0x0009e400085000ff */
.L_x_18:
[----:B------:R-:W-:-:S04]  /*0ff0*/  IMAD.IADD R19, R16, 0x1, R19 ;  /* 0x0000000110137824 */ /* 0x000fc800078e0213 */
[C---:B---3--:R-:W-:Y:S01]  /*1000*/  IMAD.HI.U32 R5, R19.reuse, R9, RZ ;  /* 0x0000000913057227 */ /* 0x048fe200078e00ff */
[----:B------:R-:W-:-:S04]  /*1010*/  ISETP.GE.AND P0, PT, R19, 0x200, PT ;  /* 0x000002001300780c */ /* 0x000fc80003f06270 */
[----:B------:R-:W-:-:S04]  /*1020*/  IADD3 R4, PT, PT, R19, -R5, RZ ;  /* 0x8000000513047210 */ /* 0x000fc80007ffe0ff */
[----:B------:R-:W-:-:S05]  /*1030*/  SHF.R.U32.HI R4, RZ, UR8, R4 ;  /* 0x00000008ff047c19 */ /* 0x000fca0008011604 */
[----:B------:R-:W-:-:S05]  /*1040*/  IMAD.IADD R4, R5, 0x1, R4 ;  /* 0x0000000105047824 */ /* 0x000fca00078e0204 */
[----:B----4-:R-:W-:-:S04]  /*1050*/  SHF.R.U32.HI R14, RZ, UR10, R4 ;  /* 0x0000000aff0e7c19 */ /* 0x010fc80008011604 */
[----:B------:R-:W-:-:S05]  /*1060*/  IADD3 R14, PT, PT, -R14, RZ, RZ ;  /* 0x000000ff0e0e7210 */ /* 0x000fca0007ffe1ff */
[----:B------:R-:W-:-:S04]  /*1070*/  IMAD R14, R8, R14, R19 ;  /* 0x0000000e080e7224 */ /* 0x000fc800078e0213 */
[----:B--2---:R-:W-:-:S04]  /*1080*/  IMAD.HI.U32 R5, R14, R3, RZ ;  /* 0x000000030e057227 */ /* 0x004fc800078e00ff */
[----:B------:R-:W-:-:S05]  /*1090*/  IMAD.IADD R4, R14, 0x1, -R5 ;  /* 0x000000010e047824 */ /* 0x000fca00078e0a05 */
[----:B------:R-:W-:-:S04]  /*10a0*/  SHF.R.U32.HI R4, RZ, UR7, R4 ;  /* 0x00000007ff047c19 */ /* 0x000fc80008011604 */
[----:B------:R-:W-:-:S04]  /*10b0*/  IADD3 R5, PT, PT, R5, R4, RZ ;  /* 0x0000000405057210 */ /* 0x000fc80007ffe0ff */
[----:B------:R-:W-:-:S05]  /*10c0*/  SHF.R.U32.HI R5, RZ, UR11, R5 ;  /* 0x0000000bff057c19 */ /* 0x000fca0008011605 */
[----:B------:R-:W-:-:S04]  /*10d0*/  IMAD.HI.U32 R7, R5, R12, RZ ;  /* 0x0000000c05077227 */ /* 0x000fc800078e00ff */
[----:B------:R-:W-:-:S05]  /*10e0*/  IMAD.IADD R4, R5, 0x1, -R7 ;  /* 0x0000000105047824 */ /* 0x000fca00078e0a07 */
[----:B------:R-:W-:-:S04]  /*10f0*/  SHF.R.U32.HI R4, RZ, UR13, R4 ;  /* 0x0000000dff047c19 */ /* 0x000fc80008011604 */
[----:B------:R-:W-:-:S04]  /*1100*/  IADD3 R4, PT, PT, R7, R4, RZ ;  /* 0x0000000407047210 */ /* 0x000fc80007ffe0ff */
[----:B------:R-:W-:-:S05]  /*1110*/  SHF.R.U32.HI R4, RZ, UR12, R4 ;  /* 0x0000000cff047c19 */ /* 0x000fca0008011604 */
[----:B------:R-:W-:-:S04]  /*1120*/  IMAD.MOV R4, RZ, RZ, -R4 ;  /* 0x000000ffff047224 */ /* 0x000fc800078e0a04 */
[----:B-1----:R-:W-:Y:S01]  /*1130*/  IMAD R4, R11, R4, R5 ;  /* 0x000000040b047224 */ /* 0x002fe200078e0205 */
[----:B------:R-:W-:-:S03]  /*1140*/  IADD3 R5, PT, PT, -R5, RZ, RZ ;  /* 0x000000ff05057210 */ /* 0x000fc60007ffe1ff */
[----:B------:R-:W-:Y:S02]  /*1150*/  IMAD.IADD R4, R4, 0x1, R4 ;  /* 0x0000000104047824 */ /* 0x000fe400078e0204 */
[----:B------:R-:W-:-:S03]  /*1160*/  IMAD R5, R2, R5, R14 ;  /* 0x0000000502057224 */ /* 0x000fc600078e020e */
[----:B------:R-:W-:Y:S01]  /*1170*/  LOP3.LUT R4, R4, UR16, RZ, 0xfc, !PT ;  /* 0x0000001004047c12 */ /* 0x000fe2000f8efcff */
[----:B------:R-:W-:Y:S06]  /*1180*/  @!P0 BRA `(.L_x_22) ;  /* 0xfffffff800fc8947 */ /* 0x000fec000383ffff */
.L_x_17:
[----:B------:R-:W3:Y:S01]  /*1190*/  S2UR UR32, SR_CgaCtaId ;  /* 0x00000000002079c3 */ /* 0x000ee20000008800 */
[----:B------:R-:W-:Y:S01]  /*11a0*/  UMOV UR4, 0x400 ;  /* 0x0000040000047882 */ /* 0x000fe20000000000 */
[----:B------:R-:W-:Y:S01]  /*11b0*/  IMAD.U32 R6, R0, -0x80000000, RZ ;  /* 0x8000000000067824 */ /* 0x000fe200078e00ff */
[C---:B------:R-:W-:Y:S01]  /*11c0*/  ISETP.NE.AND P0, PT, R10.reuse, 0x1, PT ;  /* 0x000000010a00780c */ /* 0x040fe20003f05270 */
[----:B------:R-:W-:-:S05]  /*11d0*/  VIADD R3, R10, 0x2 ;  /* 0x000000020a037836 */ /* 0x000fca0000000000 */
[----:B------:R-:W-:Y:S01]  /*11e0*/  SEL R3, R3, 0x1, P0 ;  /* 0x0000000103037807 */ /* 0x000fe20000000000 */
[----:B---3--:R-:W-:-:S06]  /*11f0*/  ULEA UR4, UR32, UR4, 0x18 ;  /* 0x0000000420047291 */ /* 0x008fcc000f8ec0ff */
[----:B--2---:R-:W-:-:S04]  /*1200*/  LEA R2, R10, UR4, 0x3 ;  /* 0x000000040a027c11 */ /* 0x004fc8000f8e18ff */
[----:B------:R-:W2:Y:S02]  /*1210*/  SYNCS.PHASECHK.TRANS64.TRYWAIT P1, [R2+URZ+0x90], R6 ;  /* 0x00009006020075a7 */ /* 0x000ea400080211ff */
[----:B--2---:R-:W-:Y:S05]  /*1220*/  @!P1 BRA `(.L_x_23) ;  /* 0x00000038003c9947 */ /* 0x004fea0003800000 */
.L_x_72:
[----:B------:R-:W-:Y:S02]  /*1230*/  ELECT P2, URZ, PT ;  /* 0x0000000000ff782f */ /* 0x000fe40003840000 */
[C---:B------:R-:W-:Y:S01]  /*1240*/  ISETP.NE.AND P0, PT, R3.reuse, 0x2, PT ;  /* 0x000000020300780c */ /* 0x040fe20003f05270 */
[----:B--2---:R-:W-:Y:S02]  /*1250*/  IMAD.MOV.U32 R7, RZ, RZ, RZ ;  /* 0x000000ffff077224 */ /* 0x004fe400078e00ff */
[----:B------:R-:W-:Y:S01]  /*1260*/  IMAD.MOV.U32 R11, RZ, RZ, 0x1 ;  /* 0x00000001ff0b7424 */ /* 0x000fe200078e00ff */
[----:B------:R-:W-:Y:S02]  /*1270*/  ISETP.EQ.XOR P1, PT, R10, 0x1, !P0 ;  /* 0x000000010a00780c */ /* 0x000fe40004722a70 */
[----:B------:R-:W-:Y:S02]  /*1280*/  SEL R3, R3, RZ, P0 ;  /* 0x000000ff03037207 */ /* 0x000fe40000000000 */
[----:B------:R-:W-:-:S02]  /*1290*/  SEL R9, RZ, 0x1, !P1 ;  /* 0x00000001ff097807 */ /* 0x000fc40004800000 */
[----:B------:R-:W-:Y:S02]  /*12a0*/  LEA R3, R3, UR4, 0x3 ;  /* 0x0000000403037c11 */ /* 0x000fe4000f8e18ff */
[----:B------:R-:W-:Y:S01]  /*12b0*/  @P2 LEA R10, R10, UR4, 0x4 ;  /* 0x000000040a0a2c11 */ /* 0x000fe2000f8e20ff */
[----:B------:R-:W-:Y:S01]  /*12c0*/  @P2 IMAD.MOV.U32 R6, RZ, RZ, -0x1 ;  /* 0xffffffffff062424 */ /* 0x000fe200078e00ff */
[----:B------:R-:W-:-:S04]  /*12d0*/  LOP3.LUT R9, R0, R9, RZ, 0x3c, !PT ;  /* 0x0000000900097212 */ /* 0x000fc800078e3cff */
[----:B------:R2:W-:Y:S01]  /*12e0*/  @P2 STS.128 [R10+0x37c10], R4 ;  /* 0x037c10040a002388 */ /* 0x0005e20000000c00 */
[----:B------:R-:W-:Y:S01]  /*12f0*/  IMAD.U32 R8, R9, -0x80000000, RZ ;  /* 0x8000000009087824 */ /* 0x000fe200078e00ff */
[----:B------:R3:W-:Y:S06]  /*1300*/  MEMBAR.ALL.CTA ;  /* 0x0000000000007992 */ /* 0x0007ec0000008000 */
[----:B---3--:R-:W3:Y:S02]  /*1310*/  FENCE.VIEW.ASYNC.S ;  /* 0x00000000000073c6 */ /* 0x008ee40000000000 */
[----:B---3--:R-:W-:Y:S06]  /*1320*/  BAR.SYNC.DEFER_BLOCKING 0x4, 0x20 ;  /* 0x0100800000007b1d */ /* 0x008fec0000010000 */
[----:B------:R2:W-:Y:S01]  /*1330*/  SYNCS.ARRIVE.TRANS64.ART0 RZ, [R2+URZ+0x80], R11 ;  /* 0x0000800b02ff79a7 */ /* 0x0005e200085000ff */
[----:B------:R-:W3:Y:S02]  /*1340*/  SYNCS.PHASECHK.TRANS64.TRYWAIT P0, [R3+URZ+0x90], R8 ;  /* 0x00009008030075a7 */ /* 0x000ee400080011ff */
[----:B--23--:R-:W-:Y:S05]  /*1350*/  @!P0 BRA `(.L_x_24) ;  /* 0x0000003800088947 */ /* 0x00cfea0003800000 */
.L_x_16:
[----:B------:R-:W-:-:S13]  /*1360*/  ISETP.NE.AND P0, PT, R121, 0x5, PT ;  /* 0x000000057900780c */ /* 0x000fda0003f05270 */
[----:B------:R-:W-:Y:S05]  /*1370*/  @P0 BRA `(.L_x_25) ;  /* 0x0000000800100947 */ /* 0x000fea0003800000 */
[----:B------:R-:W-:Y:S02]  /*1380*/  UMOV UR4, 0x400 ;  /* 0x0000040000047882 */ /* 0x000fe40000000000 */
[----:B------:R-:W-:-:S09]  /*1390*/  ULEA UR32, UR32, UR4, 0x18 ;  /* 0x0000000420207291 */ /* 0x000fd2000f8ec0ff */
[----:B------:R-:W3:Y:S02]  /*13a0*/  SYNCS.PHASECHK.TRANS64.TRYWAIT P0, [UR32+0x80], RZ ;  /* 0x000080ffff0075a7 */ /* 0x000ee40008001120 */
[----:B---3--:R-:W-:Y:S05]  /*13b0*/  @!P0 BRA `(.L_x_26) ;  /* 0x0000003800088947 */ /* 0x008fea0003800000 */
.L_x_75:
[----:B------:R-:W4:Y:S01]  /*13c0*/  LDS.128 R4, [UR32+0x37c10] ;  /* 0x037c1020ff047984 */ /* 0x000f220008000c00 */
[----:B---3--:R-:W-:Y:S01]  /*13d0*/  HFMA2 R0, -RZ, RZ, 0, 5.9604644775390625e-08 ;  /* 0x00000001ff007431 */ /* 0x008fe200000001ff */
[----:B------:R-:W-:Y:S01]  /*13e0*/  UMOV UR35, 0x1 ;  /* 0x0000000100237882 */ /* 0x000fe20000000000 */
[----:B------:R-:W-:Y:S01]  /*13f0*/  UMOV UR34, URZ ;  /* 0x000000ff00227c82 */ /* 0x000fe20008000000 */
[----:B------:R3:W-:Y:S06]  /*1400*/  MEMBAR.ALL.CTA ;  /* 0x0000000000007992 */ /* 0x0007ec0000008000 */
[----:B---3--:R-:W3:Y:S02]  /*1410*/  FENCE.VIEW.ASYNC.S ;  /* 0x00000000000073c6 */ /* 0x008ee40000000000 */
[----:B---3--:R3:W-:Y:S01]  /*1420*/  SYNCS.ARRIVE.TRANS64.ART0 RZ, [UR32+0x90], R0 ;  /* 0x00009000ffff79a7 */ /* 0x0087e20008500020 */
[----:B----4-:R-:W-:-:S13]  /*1430*/  ISETP.NE.AND P0, PT, R7, 0x1, PT ;  /* 0x000000010700780c */ /* 0x010fda0003f05270 */
[----:B---3--:R-:W-:Y:S05]  /*1440*/  @P0 BRA `(.L_x_27) ;  /* 0x00000004006c0947 */ /* 0x008fea0003800000 */
[----:B------:R-:W3:Y:S01]  /*1450*/  LDCU.64 UR4, c[0x0][0x348] ;  /* 0x00006900ff0477ac */ /* 0x000ee20008000a00 */
[----:B------:R-:W-:Y:S01]  /*1460*/  R2UR UR20, R4 ;  /* 0x00000000041472ca */ /* 0x000fe200000e0000 */
[----:B------:R-:W-:Y:S01]  /*1470*/  IMAD.MOV.U32 R8, RZ, RZ, 0x1 ;  /* 0x00000001ff087424 */ /* 0x000fe200078e00ff */
[----:B------:R-:W-:Y:S01]  /*1480*/  R2UR UR12, R5 ;  /* 0x00000000050c72ca */ /* 0x000fe200000e0000 */
[----:B------:R-:W-:Y:S01]  /*1490*/  IMAD.MOV.U32 R2, RZ, RZ, RZ ;  /* 0x000000ffff027224 */ /* 0x000fe200078e00ff */
[----:B------:R-:W-:Y:S01]  /*14a0*/  R2UR UR28, R6 ;  /* 0x00000000061c72ca */ /* 0x000fe200000e0000 */
[----:B------:R-:W-:Y:S01]  /*14b0*/  UMOV UR35, 0x1 ;  /* 0x0000000100237882 */ /* 0x000fe20000000000 */
[----:B------:R-:W-:Y:S01]  /*14c0*/  UMOV UR34, URZ ;  /* 0x000000ff00227c82 */ /* 0x000fe20008000000 */
[----:B------:R-:W-:Y:S01]  /*14d0*/  UMOV UR18, URZ ;  /* 0x000000ff00127c82 */ /* 0x000fe20008000000 */
[----:B------:R-:W-:Y:S01]  /*14e0*/  UMOV UR10, URZ ;  /* 0x000000ff000a7c82 */ /* 0x000fe20008000000 */
[----:B---3--:R-:W-:-:S02]  /*14f0*/  UIADD3 UR42, UP3, UPT, UR4, 0x40, URZ ;  /* 0x00000040042a7890 */ /* 0x008fc4000ff7e0ff */
[----:B------:R-:W-:Y:S02]  /*1500*/  UIADD3 UR40, UP2, UPT, UR4, 0xc0, URZ ;  /* 0x000000c004287890 */ /* 0x000fe4000ff5e0ff */
[----:B------:R-:W-:Y:S02]  /*1510*/  UIADD3 UR38, UP1, UPT, UR4, 0x140, URZ ;  /* 0x0000014004267890 */ /* 0x000fe4000ff3e0ff */
[----:B------:R-:W-:Y:S02]  /*1520*/  UIADD3 UR36, UP0, UPT, UR4, 0x1c0, URZ ;  /* 0x000001c004247890 */ /* 0x000fe4000ff1e0ff */
[----:B------:R-:W-:Y:S02]  /*1530*/  UIADD3.X UR43, UPT, UPT, URZ, UR5, URZ, UP3, !UPT ;  /* 0x00000005ff2b7290 */ /* 0x000fe40009ffe4ff */
[----:B------:R-:W-:Y:S02]  /*1540*/  UIADD3.X UR41, UPT, UPT, URZ, UR5, URZ, UP2, !UPT ;  /* 0x00000005ff297290 */ /* 0x000fe400097fe4ff */
[----:B------:R-:W-:-:S02]  /*1550*/  UIADD3.X UR39, UPT, UPT, URZ, UR5, URZ, UP1, !UPT ;  /* 0x00000005ff277290 */ /* 0x000fc40008ffe4ff */
[----:B------:R-:W-:-:S12]  /*1560*/  UIADD3.X UR37, UPT, UPT, URZ, UR5, URZ, UP0, !UPT ;  /* 0x00000005ff257290 */ /* 0x000fd800087fe4ff */
.L_x_32:
[----:B------:R-:W-:Y:S01]  /*1570*/  USHF.L.U32 UR4, UR35, 0x1f, URZ ;  /* 0x0000001f23047899 */ /* 0x000fe200080006ff */
[----:B------:R-:W-:Y:S01]  /*1580*/  HFMA2 R4, -RZ, RZ, 0, -0.0001220703125 ;  /* 0x00008800ff047431 */ /* 0x000fe200000001ff */
[----:B------:R-:W-:Y:S02]  /*1590*/  ULEA UR5, UR34, UR32, 0x3 ;  /* 0x0000002022057291 */ /* 0x000fe4000f8e18ff */
[----:B------:R-:W-:Y:S02]  /*15a0*/  ULEA UR27, UR12, UR15, 0x1 ;  /* 0x0000000f0c1b7291 */ /* 0x000fe4000f8e08ff */
[----:B--2---:R-:W-:Y:S01]  /*15b0*/  MOV R3, UR4 ;  /* 0x0000000400037c02 */ /* 0x004fe20008000f00 */
[----:B------:R-:W-:Y:S02]  /*15c0*/  USHF.L.U32 UR7, UR20, 0x7, URZ ;  /* 0x0000000714077899 */ /* 0x000fe400080006ff */
[----:B------:R-:W-:Y:S02]  /*15d0*/  USHF.L.U32 UR27, UR27, 0x6, URZ ;  /* 0x000000061b1b7899 */ /* 0x000fe400080006ff */
[----:B------:R2:W3:Y:S01]  /*15e0*/  SYNCS.PHASECHK.TRANS64.TRYWAIT P2, [UR5+0x30], R3 ;  /* 0x00003003ff0075a7 */ /* 0x0004e20008041105 */
[----:B------:R-:W-:-:S09]  /*15f0*/  UMOV UR33, URZ ;  /* 0x000000ff00217c82 */ /* 0x000fd20008000000 */
.L_x_30:
[----:B----4-:R-:W-:Y:S02]  /*1600*/  USHF.L.U32 UR4, UR34, 0xf, URZ ;  /* 0x0000000f22047899 */ /* 0x010fe400080006ff */
[----:B------:R-:W-:Y:S02]  /*1610*/  UIADD3 UR9, UPT, UPT, UR34, 0x1, URZ ;  /* 0x0000000122097890 */ /* 0x000fe4000fffe0ff */
[----:B------:R-:W-:Y:S02]  /*1620*/  USHF.L.U32 UR6, UR33, 0x8, URZ ;  /* 0x0000000821067899 */ /* 0x000fe400080006ff */
[----:B------:R-:W-:Y:S02]  /*1630*/  ULEA UR5, UR34, UR32, 0x3 ;  /* 0x0000002022057291 */ /* 0x000fe4000f8e18ff */
[----:B------:R-:W-:Y:S02]  /*1640*/  ULEA UR16, UR34, UR32, 0xa ;  /* 0x0000002022107291 */ /* 0x000fe4000f8e50ff */
[----:B------:R-:W-:-:S02]  /*1650*/  UIADD3 UR19, UPT, UPT, UR33, UR33, URZ ;  /* 0x0000002121137290 */ /* 0x000fc4000fffe0ff */
[----:B------:R-:W-:Y:S02]  /*1660*/  ULEA.HI.SX32 UR4, UR4, UR32, 0x1f ;  /* 0x0000002004047291 */ /* 0x000fe4000f8ffaff */
[----:B------:R-:W-:Y:S02]  /*1670*/  UISETP.NE.AND UP1, UPT, UR9, 0x6, UPT ;  /* 0x000000060900788c */ /* 0x000fe4000bf25270 */
[----:B------:R-:W-:Y:S02]  /*1680*/  ULEA UR8, UR15, UR16, 0x9 ;  /* 0x000000100f087291 */ /* 0x000fe4000f8e48ff */
[----:B------:R-:W-:Y:S02]  /*1690*/  UIADD3 UR16, UPT, UPT, UR16, 0x34c00, URZ ;  /* 0x00034c0010107890 */ /* 0x000fe4000fffe0ff */
[----:B------:R-:W-:Y:S02]  /*16a0*/  UIADD3 UR11, UPT, UPT, UR15, UR19, URZ ;  /* 0x000000130f0b7290 */ /* 0x000fe4000fffe0ff */
[----:B------:R-:W-:-:S02]  /*16b0*/  ULEA UR24, UR15, UR4, 0xd ;  /* 0x000000040f187291 */ /* 0x000fc4000f8e68ff */
[----:B------:R-:W-:Y:S02]  /*16c0*/  USEL UR34, UR9, URZ, UP1 ;  /* 0x000000ff09227287 */ /* 0x000fe40008800000 */
[----:B------:R-:W-:Y:S01]  /*16d0*/  UISETP.GT.U32.AND UP0, UPT, UR33, 0xe, UPT ;  /* 0x0000000e2100788c */ /* 0x000fe2000bf04070 */
[----:B------:R-:W-:Y:S01]  /*16e0*/  UMOV UR29, 0x30000 ;  /* 0x00030000001d7882 */ /* 0x000fe20000000000 */
[----:B------:R-:W-:Y:S01]  /*16f0*/  UMOV UR13, UR28 ;  /* 0x0000001c000d7c82 */ /* 0x000fe20008000000 */
[----:B------:R-:W-:Y:S01]  /*1700*/  UMOV UR25, UR5 ;  /* 0x0000000500197c82 */ /* 0x000fe20008000000 */
[----:B------:R-:W-:Y:S01]  /*1710*/  UMOV UR26, UR6 ;  /* 0x00000006001a7c82 */ /* 0x000fe20008000000 */
[----:B------:R-:W-:Y:S01]  /*1720*/  UMOV UR17, UR5 ;  /* 0x0000000500117c82 */ /* 0x000fe20008000000 */
[----:B--23--:R-:W-:Y:S05]  /*1730*/  @P2 BRA `(.L_x_28) ;  /* 0x0000000000102947 */ /* 0x00cfea0003800000 */
[----:B------:R-:W-:-:S06]  /*1740*/  USHF.L.U32 UR9, UR35, 0x1f, URZ ;  /* 0x0000001f23097899 */ /* 0x000fcc00080006ff */
[----:B--2---:R-:W-:-:S04]  /*1750*/  MOV R3, UR9 ;  /* 0x0000000900037c02 */ /* 0x004fc80008000f00 */
[----:B------:R-:W2:Y:S02]  /*1760*/  SYNCS.PHASECHK.TRANS64.TRYWAIT P0, [UR5+0x30], R3 ;  /* 0x00003003ff0075a7 */ /* 0x000ea40008001105 */
[----:B--2---:R-:W-:Y:S05]  /*1770*/  @!P0 BRA `(.L_x_29) ;  /* 0x0000003400308947 */ /* 0x004fea0003800000 */
.L_x_28:
[----:B------:R-:W-:Y:S02]  /*1780*/  ELECT P1, URZ, PT ;  /* 0x0000000000ff782f */ /* 0x000fe40003820000 */
[----:B------:R-:W-:Y:S01]  /*1790*/  PLOP3.LUT P0, PT, PT, PT, UP0, 0x80, 0x8 ;  /* 0x000000000008781c */ /* 0x000fe20003f0f008 */
[----:B------:R-:W-:Y:S01]  /*17a0*/  USEL UR9, URZ, 0x1, UP1 ;  /* 0x00000001ff097887 */ /* 0x000fe20008800000 */
[----:B------:R-:W-:Y:S01]  /*17b0*/  PLOP3.LUT P2, PT, PT, PT, PT, 0x80, 0x8 ;  /* 0x000000000008781c */ /* 0x000fe20003f4f070 */
[----:B------:R-:W-:Y:S02]  /*17c0*/  UIADD3 UR4, UPT, UPT, UR4, 0x4c00, URZ ;  /* 0x00004c0004047890 */ /* 0x000fe4000fffe0ff */
[----:B------:R-:W-:Y:S02]  /*17d0*/  ULOP3.LUT UR35, UR35, UR9, URZ, 0x3c, !UPT ;  /* 0x0000000923237292 */ /* 0x000fe4000f8e3cff */
[----:B------:R-:W-:Y:S02]  /*17e0*/  UIADD3 UR24, UPT, UPT, UR24, 0x1cc00, URZ ;  /* 0x0001cc0018187890 */ /* 0x000fe4000fffe0ff */
[----:B------:R-:W-:-:S02]  /*17f0*/  UIADD3 UR8, UPT, UPT, UR8, 0x36400, URZ ;  /* 0x0003640008087890 */ /* 0x000fc4000fffe0ff */
[----:B------:R-:W-:Y:S01]  /*1800*/  @!UP0 USHF.L.U32 UR30, UR35, 0x1f, URZ ;  /* 0x0000001f231e8899 */ /* 0x000fe200080006ff */
[----:B------:R4:W-:Y:S01]  /*1810*/  @P1 SYNCS.ARRIVE.TRANS64 RZ, [UR5], R4 ;  /* 0x00000004ffff19a7 */ /* 0x0009e20008000005 */
[----:B------:R-:W-:Y:S01]  /*1820*/  @!UP0 ULEA UR31, UR34, UR32, 0x3 ;  /* 0x00000020221f8291 */ /* 0x000fe2000f8e18ff */
[----:B------:R4:W-:Y:S01]  /*1830*/  UTMALDG.2D [UR4], [UR42], desc[URZ] ;  /* 0x0000ff042a0075b4 */ /* 0x0009e20008009000 */
[----:B------:R-:W-:Y:S01]  /*1840*/  UMOV UR9, UR5 ;  /* 0x0000000500097c82 */ /* 0x000fe20008000000 */
[----:B------:R-:W-:Y:S01]  /*1850*/  UIADD3 UR33, UPT, UPT, UR33, 0x1, URZ ;  /* 0x0000000121217890 */ /* 0x000fe2000fffe0ff */
[----:B--2---:R-:W-:-:S03]  /*1860*/  IMAD.U32 R3, RZ, RZ, UR30 ;  /* 0x0000001eff037e24 */ /* 0x004fc6000f8e00ff */
[----:B------:R-:W-:Y:S01]  /*1870*/  UISETP.NE.AND UP0, UPT, UR33, 0x10, UPT ;  /* 0x000000102100788c */ /* 0x000fe2000bf05270 */
[----:B------:R4:W-:Y:S01]  /*1880*/  UTMALDG.3D.MULTICAST [UR24], [UR40], UR29, desc[URZ] ;  /* 0x0000ff18280073b4 */ /* 0x0009e2000801181d */
[----:B------:R4:W-:Y:S01]  /*1890*/  UTMALDG.3D [UR16], [UR38], desc[URZ] ;  /* 0x0000ff10260075b4 */ /* 0x0009e20008011000 */
[----:B------:R4:W-:Y:S01]  /*18a0*/  UTMALDG.4D.MULTICAST [UR8], [UR36], UR29, desc[URZ] ;  /* 0x0000ff08240073b4 */ /* 0x0009e2000801981d */
[----:B------:R4:W2:Y:S05]  /*18b0*/  @!P0 SYNCS.PHASECHK.TRANS64.TRYWAIT P2, [UR31+0x30], R3 ;  /* 0x00003003ff0085a7 */ /* 0x0008aa000804111f */
[----:B------:R-:W-:Y:S05]  /*18c0*/  BRA.U UP0, `(.L_x_30) ;  /* 0xfffffffd004c7547 */ /* 0x000fea000b83ffff */
[----:B----4-:R-:W-:Y:S02]  /*18d0*/  LEA R3, R8, UR32, 0x3 ;  /* 0x0000002008037c11 */ /* 0x010fe4000f8e18ff */
[----:B------:R-:W-:-:S04]  /*18e0*/  SHF.L.U32 R4, R2, 0x1f, RZ ;  /* 0x0000001f02047819 */ /* 0x000fc800000006ff */
[----:B------:R-:W3:Y:S02]  /*18f0*/  SYNCS.PHASECHK.TRANS64.TRYWAIT P0, [R3+URZ+0x80], R4 ;  /* 0x00008004030075a7 */ /* 0x000ee400080011ff */
[----:B---3--:R-:W-:Y:S05]  /*1900*/  @!P0 BRA `(.L_x_31) ;  /* 0x0000003000ec8947 */ /* 0x008fea0003800000 */
.L_x_78:
[C---:B------:R-:W-:Y:S01]  /*1910*/  LEA R4, R8.reuse, UR32, 0x4 ;  /* 0x0000002008047c11 */ /* 0x040fe2000f8e20ff */
[----:B------:R-:W-:-:S05]  /*1920*/  VIADD R8, R8, 0x1 ;  /* 0x0000000108087836 */ /* 0x000fca0000000000 */
[----:B---3--:R-:W3:Y:S01]  /*1930*/  LDS.128 R4, [R4+0x37c10] ;  /* 0x037c100004047984 */ /* 0x008ee20000000c00 */
[C---:B------:R-:W-:Y:S01]  /*1940*/  ISETP.NE.AND P1, PT, R8.reuse, 0x2, PT ;  /* 0x000000020800780c */ /* 0x040fe20003f25270 */
[----:B------:R4:W-:Y:S06]  /*1950*/  MEMBAR.ALL.CTA ;  /* 0x0000000000007992 */ /* 0x0009ec0000008000 */
[----:B----4-:R-:W4:Y:S01]  /*1960*/  FENCE.VIEW.ASYNC.S ;  /* 0x00000000000073c6 */ /* 0x010f220000000000 */
[----:B------:R-:W-:Y:S01]  /*1970*/  SEL R8, R8, RZ, P1 ;  /* 0x000000ff08087207 */ /* 0x000fe20000800000 */
[----:B----4-:R4:W-:Y:S01]  /*1980*/  SYNCS.ARRIVE.TRANS64.ART0 RZ, [R3+URZ+0x90], R0 ;  /* 0x0000900003ff79a7 */ /* 0x0109e200085000ff */
[----:B---3--:R-:W-:-:S02]  /*1990*/  ISETP.NE.AND P0, PT, R7, 0x1, PT ;  /* 0x000000010700780c */ /* 0x008fc40003f05270 */
[----:B------:R-:W-:Y:S02]  /*19a0*/  R2UR UR20, R4 ;  /* 0x00000000041472ca */ /* 0x000fe400000e0000 */
[----:B------:R-:W-:Y:S02]  /*19b0*/  R2UR UR12, R5 ;  /* 0x00000000050c72ca */ /* 0x000fe400000e0000 */
[----:B------:R-:W-:Y:S02]  /*19c0*/  R2UR UR28, R6 ;  /* 0x00000000061c72ca */ /* 0x000fe400000e0000 */
[----:B----4-:R-:W-:-:S04]  /*19d0*/  SEL R3, RZ, 0x1, P1 ;  /* 0x00000001ff037807 */ /* 0x010fc80000800000 */
[----:B------:R-:W-:Y:S01]  /*19e0*/  LOP3.LUT R2, R2, R3, RZ, 0x3c, !PT ;  /* 0x0000000302027212 */ /* 0x000fe200078e3cff */
[----:B------:R-:W-:Y:S08]  /*19f0*/  @!P0 BRA `(.L_x_32) ;  /* 0xfffffff800dc8947 */ /* 0x000ff0000383ffff */
.L_x_27:
[----:B------:R-:W-:Y:S02]  /*1a00*/  UIADD3 UR4, UPT, UPT, UR34, 0x2, URZ ;  /* 0x0000000222047890 */ /* 0x000fe4000fffe0ff */
[----:B------:R-:W-:-:S04]  /*1a10*/  UISETP.NE.AND UP0, UPT, UR34, 0x5, UPT ;  /* 0x000000052200788c */ /* 0x000fc8000bf05270 */
[----:B------:R-:W-:-:S04]  /*1a20*/  USEL UR4, UR4, 0x1, UP0 ;  /* 0x0000000104047887 */ /* 0x000fc80008000000 */
[----:B------:R-:W-:Y:S02]  /*1a30*/  UIADD3 UR5, UPT, UPT, UR4, 0x1, URZ ;  /* 0x0000000104057890 */ /* 0x000fe4000fffe0ff */
[----:B------:R-:W-:-:S04]  /*1a40*/  UISETP.NE.AND UP1, UPT, UR4, 0x6, UPT ;  /* 0x000000060400788c */ /* 0x000fc8000bf25270 */
[----:B------:R-:W-:Y:S02]  /*1a50*/  USEL UR5, UR5, 0x1, UP1 ;  /* 0x0000000105057887 */ /* 0x000fe40008800000 */
[----:B------:R-:W-:Y:S02]  /*1a60*/  UISETP.EQ.XOR UP1, UPT, UR34, 0x5, !UP1 ;  /* 0x000000052200788c */ /* 0x000fe4000cf22a70 */
[----:B------:R-:W-:Y:S02]  /*1a70*/  UIADD3 UR4, UPT, UPT, UR5, 0x1, URZ ;  /* 0x0000000105047890 */ /* 0x000fe4000fffe0ff */
[----:B------:R-:W-:Y:S02]  /*1a80*/  UISETP.NE.AND UP0, UPT, UR5, 0x6, UPT ;  /* 0x000000060500788c */ /* 0x000fe4000bf05270 */
[----:B------:R-:W-:Y:S02]  /*1a90*/  UISETP.EQ.XOR UP1, UPT, UR5, 0x6, UP1 ;  /* 0x000000060500788c */ /* 0x000fe40008f22a70 */
[----:B------:R-:W-:-:S04]  /*1aa0*/  USEL UR4, UR4, 0x1, UP0 ;  /* 0x0000000104047887 */ /* 0x000fc80008000000 */
[----:B------:R-:W-:Y:S02]  /*1ab0*/  UIADD3 UR5, UPT, UPT, UR4, 0x1, URZ ;  /* 0x0000000104057890 */ /* 0x000fe4000fffe0ff */
[----:B------:R-:W-:Y:S02]  /*1ac0*/  UISETP.NE.AND UP0, UPT, UR4, 0x6, UPT ;  /* 0x000000060400788c */ /* 0x000fe4000bf05270 */
[----:B------:R-:W-:Y:S02]  /*1ad0*/  UISETP.EQ.XOR UP1, UPT, UR4, 0x6, UP1 ;  /* 0x000000060400788c */ /* 0x000fe40008f22a70 */
[----:B------:R-:W-:-:S04]  /*1ae0*/  USEL UR5, UR5, 0x1, UP0 ;  /* 0x0000000105057887 */ /* 0x000fc80008000000 */
[----:B------:R-:W-:Y:S02]  /*1af0*/  UISETP.EQ.XOR UP1, UPT, UR5, 0x6, UP1 ;  /* 0x000000060500788c */ /* 0x000fe40008f22a70 */
[----:B------:R-:W-:Y:S02]  /*1b00*/  UISETP.NE.AND UP0, UPT, UR5, 0x6, UPT ;  /* 0x000000060500788c */ /* 0x000fe4000bf05270 */
[----:B------:R-:W-:Y:S02]  /*1b10*/  USEL UR4, URZ, 0x1, !UP1 ;  /* 0x00000001ff047887 */ /* 0x000fe4000c800000 */
[----:B------:R-:W-:Y:S02]  /*1b20*/  USEL UR5, UR5, URZ, UP0 ;  /* 0x000000ff05057287 */ /* 0x000fe40008000000 */
[----:B------:R-:W-:Y:S02]  /*1b30*/  ULOP3.LUT UR4, UR35, UR4, URZ, 0x3c, !UPT ;  /* 0x0000000423047292 */ /* 0x000fe4000f8e3cff */
[----:B------:R-:W-:-:S02]  /*1b40*/  ULEA UR5, UR5, UR32, 0x3 ;  /* 0x0000002005057291 */ /* 0x000fc4000f8e18ff */
[----:B------:R-:W-:-:S06]  /*1b50*/  USHF.L.U32 UR4, UR4, 0x1f, URZ ;  /* 0x0000001f04047899 */ /* 0x000fcc00080006ff */
[----:B------:R-:W-:-:S04]  /*1b60*/  MOV R0, UR4 ;  /* 0x0000000400007c02 */ /* 0x000fc80008000f00 */
[----:B------:R-:W3:Y:S02]  /*1b70*/  SYNCS.PHASECHK.TRANS64.TRYWAIT P0, [UR5+0x30], R0 ;  /* 0x00003000ff0075a7 */ /* 0x000ee40008001105 */
[----:B---3--:R-:W-:Y:S05]  /*1b80*/  @!P0 BRA `(.L_x_33) ;  /* 0x0000003000648947 */ /* 0x008fea0003800000 */
.L_x_80:
[----:B------:R-:W-:-:S13]  /*1b90*/  ELECT P0, URZ, PT ;  /* 0x0000000000ff782f */ /* 0x000fda0003800000 */
[----:B--2---:R-:W-:-:S04]  /*1ba0*/  @P0 MOV R0, 0x8800 ;  /* 0x0000880000000802 */ /* 0x004fc80000000f00 */
[----:B------:R3:W-:Y:S03]  /*1bb0*/  @P0 SYNCS.ARRIVE.TRANS64 RZ, [UR5], R0 ;  /* 0x00000000ffff09a7 */ /* 0x0007e60008000005 */
.L_x_25:
[----:B------:R-:W-:-:S13]  /*1bc0*/  ISETP.NE.AND P0, PT, R121, 0x4, PT ;  /* 0x000000047900780c */ /* 0x000fda0003f05270 */
[----:B------:R-:W-:Y:S05]  /*1bd0*/  @P0 BRA `(.L_x_34) ;  /* 0x0000000800f80947 */ /* 0x000fea0003800000 */
[----:B------:R-:W4:Y:S08]  /*1be0*/  S2UR UR12, SR_CgaCtaId ;  /* 0x00000000000c79c3 */ /* 0x000f300000008800 */
[----:B------:R-:W-:Y:S06]  /*1bf0*/  BAR.SYNC.DEFER_BLOCKING 0x3, 0xa0 ;  /* 0x00c2800000007b1d */ /* 0x000fec0000010000 */
[----:B------:R-:W-:-:S02]  /*1c00*/  UMOV UR4, 0x400 ;  /* 0x0000040000047882 */ /* 0x000fc40000000000 */
[----:B----4-:R-:W-:-:S09]  /*1c10*/  ULEA UR12, UR12, UR4, 0x18 ;  /* 0x000000040c0c7291 */ /* 0x010fd2000f8ec0ff */
[----:B------:R-:W4:Y:S01]  /*1c20*/  LDS R2, [UR12+0xa8] ;  /* 0x0000a80cff027984 */ /* 0x000f220008000800 */
[----:B------:R-:W5:Y:S02]  /*1c30*/  SYNCS.PHASECHK.TRANS64.TRYWAIT P0, [UR12+0x80], RZ ;  /* 0x000080ffff0075a7 */ /* 0x000f64000800110c */
[----:B----45:R-:W-:Y:S05]  /*1c40*/  @!P0 BRA `(.L_x_35) ;  /* 0x0000003000548947 */ /* 0x030fea0003800000 */
.L_x_82:
[----:B--2---:R-:W2:Y:S01]  /*1c50*/  LDS R3, [UR12+0x37c1c] ;  /* 0x037c1c0cff037984 */ /* 0x004ea20008000800 */
[----:B---3--:R-:W-:Y:S01]  /*1c60*/  IMAD.MOV.U32 R0, RZ, RZ, 0x1 ;  /* 0x00000001ff007424 */ /* 0x008fe200078e00ff */
[----:B------:R-:W-:Y:S01]  /*1c70*/  R2UR UR36, R2 ;  /* 0x00000000022472ca */ /* 0x000fe200000e0000 */
[----:B------:R-:W-:Y:S01]  /*1c80*/  HFMA2 R2, -RZ, RZ, 0, 5.9604644775390625e-08 ;  /* 0x00000001ff027431 */ /* 0x000fe200000001ff */
[----:B------:R3:W-:Y:S06]  /*1c90*/  MEMBAR.ALL.CTA ;  /* 0x0000000000007992 */ /* 0x0007ec0000008000 */
[----:B---3--:R-:W3:Y:S01]  /*1ca0*/  FENCE.VIEW.ASYNC.S ;  /* 0x00000000000073c6 */ /* 0x008ee20000000000 */
[----:B------:R-:W-:Y:S01]  /*1cb0*/  IMAD.MOV.U32 R7, RZ, RZ, 0x1 ;  /* 0x00000001ff077424 */ /* 0x000fe200078e00ff */
[----:B---3--:R3:W-:Y:S01]  /*1cc0*/  SYNCS.ARRIVE.TRANS64.ART0 RZ, [UR12+0x90], R0 ;  /* 0x00009000ffff79a7 */ /* 0x0087e2000850000c */
[----:B--2---:R-:W-:-:S13]  /*1cd0*/  ISETP.NE.AND P0, PT, R3, 0x1, PT ;  /* 0x000000010300780c */ /* 0x004fda0003f05270 */
[----:B---3--:R-:W-:Y:S05]  /*1ce0*/  @P0 BRA `(.L_x_36) ;  /* 0x00000008008c0947 */ /* 0x008fea0003800000 */
[----:B------:R-:W-:Y:S01]  /*1cf0*/  UIADD3 UR10, UPT, UPT, UR36, 0x100, URZ ;  /* 0x00000100240a7890 */ /* 0x000fe2000fffe0ff */
[----:B------:R-:W-:Y:S01]  /*1d00*/  MOV R6, 0x1 ;  /* 0x0000000100067802 */ /* 0x000fe20000000f00 */
[----:B------:R-:W-:Y:S01]  /*1d10*/  UIADD3 UR8, UPT, UPT, UR36, 0x104, URZ ;  /* 0x0000010424087890 */ /* 0x000fe2000fffe0ff */
[----:B------:R-:W-:Y:S01]  /*1d20*/  MOV R5, RZ ;  /* 0x000000ff00057202 */ /* 0x000fe20000000f00 */
[----:B------:R-:W-:Y:S01]  /*1d30*/  UIADD3 UR6, UPT, UPT, UR36, -0x7fffff00, URZ ;  /* 0x8000010024067890 */ /* 0x000fe2000fffe0ff */
[----:B------:R-:W-:Y:S01]  /*1d40*/  MOV R7, 0x1 ;  /* 0x0000000100077802 */ /* 0x000fe20000000f00 */
[----:B------:R-:W-:Y:S02]  /*1d50*/  UIADD3 UR4, UPT, UPT, UR36, -0x7ffffefc, URZ ;  /* 0x8000010424047890 */ /* 0x000fe4000fffe0ff */
[----:B------:R-:W-:Y:S01]  /*1d60*/  UIADD3 UR13, UPT, UPT, UR12, 0x4c00, URZ ;  /* 0x00004c000c0d7890 */ /* 0x000fe2000fffe0ff */
[----:B------:R-:W-:Y:S01]  /*1d70*/  UMOV UR31, 0x8a02480 ;  /* 0x08a02480001f7882 */ /* 0x000fe20000000000 */
[----:B------:R-:W-:-:S02]  /*1d80*/  UIADD3 UR11, UPT, UPT, UR36, 0x110, URZ ;  /* 0x00000110240b7890 */ /* 0x000fc4000fffe0ff */
[----:B------:R-:W-:Y:S02]  /*1d90*/  UIADD3 UR9, UPT, UPT, UR36, 0x114, URZ ;  /* 0x0000011424097890 */ /* 0x000fe4000fffe0ff */
[----:B------:R-:W-:Y:S02]  /*1da0*/  UIADD3 UR7, UPT, UPT, UR36, -0x7ffffef0, URZ ;  /* 0x8000011024077890 */ /* 0x000fe4000fffe0ff */
[----:B------:R-:W-:Y:S02]  /*1db0*/  UIADD3 UR5, UPT, UPT, UR36, -0x7ffffeec, URZ ;  /* 0x8000011424057890 */ /* 0x000fe4000fffe0ff */
[----:B------:R-:W-:Y:S02]  /*1dc0*/  USHF.R.U32.HI UR30, URZ, 0x1, UR10 ;  /* 0x00000001ff1e7899 */ /* 0x000fe4000801160a */
[----:B------:R-:W-:Y:S02]  /*1dd0*/  USHF.R.U32.HI UR27, URZ, 0x1, UR6 ;  /* 0x00000001ff1b7899 */ /* 0x000fe40008011606 */
[----:B------:R-:W-:-:S02]  /*1de0*/  USHF.R.U32.HI UR18, URZ, 0x1, UR8 ;  /* 0x00000001ff127899 */ /* 0x000fc40008011608 */
[----:B------:R-:W-:Y:S02]  /*1df0*/  USHF.R.U32.HI UR16, URZ, 0x1, UR4 ;  /* 0x00000001ff107899 */ /* 0x000fe40008011604 */
[----:B------:R-:W-:Y:S02]  /*1e00*/  UIADD3 UR19, UPT, UPT, UR12, 0x36400, URZ ;  /* 0x000364000c137890 */ /* 0x000fe4000fffe0ff */
[----:B------:R-:W-:Y:S02]  /*1e10*/  UIADD3 UR20, UPT, UPT, UR12, 0x34c00, URZ ;  /* 0x00034c000c147890 */ /* 0x000fe4000fffe0ff */
[----:B------:R-:W-:Y:S02]  /*1e20*/  UIADD3 UR24, UPT, UPT, UR12, 0x1cc00, URZ ;  /* 0x0001cc000c187890 */ /* 0x000fe4000fffe0ff */
[----:B------:R-:W-:Y:S02]  /*1e30*/  ULOP3.LUT UR28, UR21, 0x3, URZ, 0xfc, !UPT ;  /* 0x00000003151c7892 */ /* 0x000fe4000f8efcff */
[----:B------:R-:W-:-:S02]  /*1e40*/  USEL UR38, URZ, 0x4000, UP6 ;  /* 0x00004000ff267887 */ /* 0x000fc4000b000000 */
[----:B------:R-:W-:Y:S02]  /*1e50*/  ULOP3.LUT UR26, UR21, 0xffff, URZ, 0xc0, !UPT ;  /* 0x0000ffff151a7892 */ /* 0x000fe4000f8ec0ff */
[----:B------:R-:W-:Y:S02]  /*1e60*/  USEL UR31, UR31, 0x8a00480, !UP5 ;  /* 0x08a004801f1f7887 */ /* 0x000fe4000e800000 */
[----:B------:R-:W-:Y:S02]  /*1e70*/  USHF.R.U32.HI UR21, URZ, 0x4, UR13 ;  /* 0x00000004ff157899 */ /* 0x000fe4000801160d */
[----:B------:R-:W-:Y:S02]  /*1e80*/  USHF.R.U32.HI UR29, URZ, 0x1a, UR11 ;  /* 0x0000001aff1d7899 */ /* 0x000fe4000801160b */
[----:B------:R-:W-:Y:S02]  /*1e90*/  USHF.R.U32.HI UR25, URZ, 0x1a, UR7 ;  /* 0x0000001aff197899 */ /* 0x000fe40008011607 */
[----:B------:R-:W-:-:S02]  /*1ea0*/  USHF.R.U32.HI UR17, URZ, 0x1a, UR9 ;  /* 0x0000001aff117899 */ /* 0x000fc40008011609 */
[----:B------:R-:W-:Y:S02]  /*1eb0*/  USHF.R.U32.HI UR13, URZ, 0x1a, UR5 ;  /* 0x0000001aff0d7899 */ /* 0x000fe40008011605 */
[----:B------:R-:W-:Y:S02]  /*1ec0*/  ULOP3.LUT UR30, UR30, 0x60000000, URZ, 0xc0, !UPT ;  /* 0x600000001e1e7892 */ /* 0x000fe4000f8ec0ff */
[----:B------:R-:W-:Y:S02]  /*1ed0*/  ULOP3.LUT UR27, UR27, 0x60000000, URZ, 0xc0, !UPT ;  /* 0x600000001b1b7892 */ /* 0x000fe4000f8ec0ff */
[----:B------:R-:W-:Y:S02]  /*1ee0*/  ULOP3.LUT UR18, UR18, 0x60000000, URZ, 0xc0, !UPT ;  /* 0x6000000012127892 */ /* 0x000fe4000f8ec0ff */
[----:B------:R-:W-:Y:S02]  /*1ef0*/  ULOP3.LUT UR16, UR16, 0x60000000, URZ, 0xc0, !UPT ;  /* 0x6000000010107892 */ /* 0x000fe4000f8ec0ff */
[----:B------:R-:W-:-:S02]  /*1f00*/  USHF.R.U32.HI UR19, URZ, 0x4, UR19 ;  /* 0x00000004ff137899 */ /* 0x000fc40008011613 */
[----:B------:R-:W-:Y:S02]  /*1f10*/  USHF.R.U32.HI UR20, URZ, 0x4, UR20 ;  /* 0x00000004ff147899 */ /* 0x000fe40008011614 */
[----:B------:R-:W-:Y:S02]  /*1f20*/  USHF.R.U32.HI UR24, URZ, 0x4, UR24 ;  /* 0x00000004ff187899 */ /* 0x000fe40008011618 */
[----:B------:R-:W-:Y:S02]  /*1f30*/  UIADD3 UR38, UPT, UPT, UR38, UR31, URZ ;  /* 0x0000001f26267290 */ /* 0x000fe4000fffe0ff */
[----:B------:R-:W-:Y:S02]  /*1f40*/  ULOP3.LUT UR29, UR30, 0x30, UR29, 0xf8, !UPT ;  /* 0x000000301e1d7892 */ /* 0x000fe4000f8ef81d */
[----:B------:R-:W-:Y:S02]  /*1f50*/  ULOP3.LUT UR25, UR27, 0x30, UR25, 0xf8, !UPT ;  /* 0x000000301b197892 */ /* 0x000fe4000f8ef819 */
[----:B------:R-:W-:-:S02]  /*1f60*/  ULOP3.LUT UR17, UR18, 0x30, UR17, 0xf8, !UPT ;  /* 0x0000003012117892 */ /* 0x000fc4000f8ef811 */
[----:B------:R-:W-:Y:S02]  /*1f70*/  ULOP3.LUT UR13, UR16, 0x30, UR13, 0xf8, !UPT ;  /* 0x00000030100d7892 */ /* 0x000fe4000f8ef80d */
[----:B------:R-:W-:Y:S02]  /*1f80*/  ULOP3.LUT UR19, UR19, 0x3fc0, URZ, 0xc0, !UPT ;  /* 0x00003fc013137892 */ /* 0x000fe4000f8ec0ff */
[----:B------:R-:W-:Y:S02]  /*1f90*/  ULOP3.LUT UR20, UR20, 0x3fc0, URZ, 0xc0, !UPT ;  /* 0x00003fc014147892 */ /* 0x000fe4000f8ec0ff */
[----:B------:R-:W-:Y:S02]  /*1fa0*/  ULOP3.LUT UR21, UR21, 0x3fc0, URZ, 0xc0, !UPT ;  /* 0x00003fc015157892 */ /* 0x000fe4000f8ec0ff */
[----:B------:R-:W-:Y:S02]  /*1fb0*/  ULOP3.LUT UR24, UR24, 0x3fc0, URZ, 0xc0, !UPT ;  /* 0x00003fc018187892 */ /* 0x000fe4000f8ec0ff */
[----:B------:R-:W-:-:S02]  /*1fc0*/  ULOP3.LUT UR51, UR29, UR38, URZ, 0xfc, !UPT ;  /* 0x000000261d337292 */ /* 0x000fc4000f8efcff */
[----:B------:R-:W-:Y:S02]  /*1fd0*/  ULOP3.LUT UR45, UR25, UR38, URZ, 0xfc, !UPT ;  /* 0x00000026192d7292 */ /* 0x000fe4000f8efcff */
[----:B------:R-:W-:Y:S02]  /*1fe0*/  ULOP3.LUT UR41, UR17, UR38, URZ, 0xfc, !UPT ;  /* 0x0000002611297292 */ /* 0x000fe4000f8efcff */
[----:B------:R-:W-:Y:S02]  /*1ff0*/  ULOP3.LUT UR39, UR13, UR38, URZ, 0xfc, !UPT ;  /* 0x000000260d277292 */ /* 0x000fe4000f8efcff */
[----:B------:R-:W-:Y:S02]  /*2000*/  ULOP3.LUT UR28, UR28, 0xffff, URZ, 0xc0, !UPT ;  /* 0x0000ffff1c1c7892 */ /* 0x000fe4000f8ec0ff */
[----:B------:R-:W-:Y:S02]  /*2010*/  ULOP3.LUT UR19, UR19, 0x10000, URZ, 0xfc, !UPT ;  /* 0x0001000013137892 */ /* 0x000fe4000f8efcff */
[----:B------:R-:W-:-:S02]  /*2020*/  ULOP3.LUT UR20, UR20, 0x10000, URZ, 0xfc, !UPT ;  /* 0x0001000014147892 */ /* 0x000fc4000f8efcff */
[----:B------:R-:W-:Y:S02]  /*2030*/  ULOP3.LUT UR21, UR21, 0x10000, URZ, 0xfc, !UPT ;  /* 0x0001000015157892 */ /* 0x000fe4000f8efcff */
[----:B------:R-:W-:Y:S01]  /*2040*/  ULOP3.LUT UR24, UR24, 0x10000, URZ, 0xfc, !UPT ;  /* 0x0001000018187892 */ /* 0x000fe2000f8efcff */
[----:B------:R-:W-:Y:S01]  /*2050*/  UMOV UR35, URZ ;  /* 0x000000ff00237c82 */ /* 0x000fe20008000000 */
[----:B------:R-:W-:Y:S01]  /*2060*/  UMOV UR34, URZ ;  /* 0x000000ff00227c82 */ /* 0x000fe20008000000 */
[----:B------:R-:W-:Y:S01]  /*2070*/  UMOV UR33, URZ ;  /* 0x000000ff00217c82 */ /* 0x000fe20008000000 */
[----:B------:R-:W-:Y:S01]  /*2080*/  UMOV UR50, URZ ;  /* 0x000000ff00327c82 */ /* 0x000fe20008000000 */
[----:B------:R-:W-:Y:S01]  /*2090*/  UMOV UR44, URZ ;  /* 0x000000ff002c7c82 */ /* 0x000fe20008000000 */
[----:B------:R-:W-:Y:S01]  /*20a0*/  UMOV UR40, URZ ;  /* 0x000000ff00287c82 */ /* 0x000fe20008000000 */
[----:B------:R-:W-:-:S05]  /*20b0*/  UMOV UR38, URZ ;  /* 0x000000ff00267c82 */ /* 0x000fca0008000000 */
.L_x_43:
[----:B------:R-:W-:Y:S01]  /*20c0*/  USHF.L.U32 UR13, UR34, 0x1f, URZ ;  /* 0x0000001f220d7899 */ /* 0x000fe200080006ff */
[----:B--2---:R-:W-:Y:S01]  /*20d0*/  SHF.L.U32 R3, R7, 0x1f, RZ ;  /* 0x0000001f07037819 */ /* 0x004fe200000006ff */
[----:B------:R-:W-:Y:S02]  /*20e0*/  ULEA UR16, UR33, UR12, 0x3 ;  /* 0x0000000c21107291 */ /* 0x000fe4000f8e18ff */
[----:B------:R-:W-:Y:S02]  /*20f0*/  ULEA UR18, UR35, UR12, 0x3 ;  /* 0x0000000c23127291 */ /* 0x000fe4000f8e18ff */
[----:B------:R-:W-:Y:S01]  /*2100*/  MOV R2, UR13 ;  /* 0x0000000d00027c02 */ /* 0x000fe20008000f00 */
[----:B------:R-:W-:Y:S02]  /*2110*/  ULEA UR17, UR35, UR36, 0x7 ;  /* 0x0000002423117291 */ /* 0x000fe4000f8e38ff */
[----:B------:R-:W-:Y:S02]  /*2120*/  UPLOP3.LUT UP2, UPT, UPT, UPT, UPT, 0x40, 0x4 ;  /* 0x000000000004789c */ /* 0x000fe40003f4e870 */
[----:B------:R2:W3:Y:S02]  /*2130*/  SYNCS.PHASECHK.TRANS64.TRYWAIT P1, [UR16], R2 ;  /* 0x00000002ff0075a7 */ /* 0x0004e40008021110 */
[----:B------:R-:W4:Y:S02]  /*2140*/  SYNCS.PHASECHK.TRANS64.TRYWAIT P0, [UR18+0x70], R3 ;  /* 0x00007003ff0075a7 */ /* 0x000f240008001112 */
[----:B--234-:R-:W-:Y:S05]  /*2150*/  @P0 BRA `(.L_x_37) ;  /* 0x0000000000080947 */ /* 0x01cfea0003800000 */
[----:B------:R-:W2:Y:S02]  /*2160*/  SYNCS.PHASECHK.TRANS64.TRYWAIT P0, [UR18+0x70], R3 ;  /* 0x00007003ff0075a7 */ /* 0x000ea40008001112 */
[----:B--2---:R-:W-:Y:S05]  /*2170*/  @!P0 BRA `(.L_x_38) ;  /* 0x0000002c00208947 */ /* 0x004fea0003800000 */
.L_x_37:
[----:B------:R-:W-:-:S05]  /*2180*/  UMOV UR31, URZ ;  /* 0x000000ff001f7c82 */ /* 0x000fca0008000000 */
.L_x_41:
[----:B------:R-:W-:Y:S02]  /*2190*/  USHF.L.U32 UR32, UR33, 0xa, URZ ;  /* 0x0000000a21207899 */ /* 0x000fe400080006ff */
[----:B------:R-:W-:Y:S02]  /*21a0*/  UIADD3 UR25, UPT, UPT, UR33, 0x1, URZ ;  /* 0x0000000121197890 */ /* 0x000fe4000fffe0ff */
[----:B------:R-:W-:Y:S02]  /*21b0*/  UISETP.GT.U32.AND UP0, UPT, UR31, 0xe, UPT ;  /* 0x0000000e1f00788c */ /* 0x000fe4000bf04070 */
[----:B------:R-:W-:Y:S02]  /*21c0*/  UIADD3 UR16, UPT, UPT, UR32, 0x6, URZ ;  /* 0x0000000620107890 */ /* 0x000fe4000fffe0ff */
[----:B---3--:R-:W-:Y:S02]  /*21d0*/  ULEA UR62, UR33, UR20, 0x6 ;  /* 0x00000014213e7291 */ /* 0x008fe4000f8e30ff */
[----:B------:R-:W-:Y:S01]  /*21e0*/  ULEA UR58, UR33, UR19, 0x6 ;  /* 0x00000013213a7291 */ /* 0x000fe2000f8e30ff */
[----:B------:R-:W-:Y:S01]  /*21f0*/  PLOP3.LUT P0, PT, PT, PT, UP0, 0x80, 0x8 ;  /* 0x000000000008781c */ /* 0x000fe20003f0f008 */
[----:B------:R-:W-:Y:S02]  /*2200*/  ULEA UR13, UR33, UR12, 0x3 ;  /* 0x0000000c210d7291 */ /* 0x000fe4000f8e18ff */
[----:B------:R-:W-:Y:S02]  /*2210*/  UISETP.NE.AND UP1, UPT, UR25, 0x6, UPT ;  /* 0x000000061900788c */ /* 0x000fe4000bf25270 */
[----:B------:R-:W-:Y:S02]  /*2220*/  UIADD3 UR54, UPT, UPT, UR32, UR24, URZ ;  /* 0x0000001820367290 */ /* 0x000fe4000fffe0ff */
[----:B------:R-:W-:Y:S02]  /*2230*/  UIADD3 UR52, UPT, UPT, UR32, UR21, URZ ;  /* 0x0000001520347290 */ /* 0x000fe4000fffe0ff */
[----:B------:R-:W-:Y:S02]  /*2240*/  UIADD3 UR48, UPT, UPT, UR24, 0x2, UR32 ;  /* 0x0000000218307890 */ /* 0x000fe4000fffe020 */
[----:B------:R-:W-:Y:S02]  /*2250*/  UIADD3 UR46, UPT, UPT, UR21, 0x2, UR32 ;  /* 0x00000002152e7890 */ /* 0x000fe4000fffe020 */
[----:B------:R-:W-:Y:S02]  /*2260*/  UIADD3 UR42, UPT, UPT, UR24, 0x4, UR32 ;  /* 0x00000004182a7890 */ /* 0x000fe4000fffe020 */
[----:B------:R-:W-:Y:S02]  /*2270*/  UIADD3 UR30, UPT, UPT, UR16, UR24, URZ ;  /* 0x00000018101e7290 */ /* 0x000fe4000fffe0ff */
[----:B------:R-:W-:Y:S02]  /*2280*/  UIADD3 UR60, UPT, UPT, UR62, 0x20, URZ ;  /* 0x000000203e3c7890 */ /* 0x000fe4000fffe0ff */
[----:B------:R-:W-:Y:S02]  /*2290*/  UIADD3 UR56, UPT, UPT, UR58, 0x20, URZ ;  /* 0x000000203a387890 */ /* 0x000fe4000fffe0ff */
[----:B------:R-:W-:Y:S02]  /*22a0*/  UIADD3 UR32, UPT, UPT, UR21, 0x4, UR32 ;  /* 0x0000000415207890 */ /* 0x000fe4000fffe020 */
[----:B------:R-:W-:Y:S02]  /*22b0*/  UIADD3 UR29, UPT, UPT, UR13, 0x30, URZ ;  /* 0x000000300d1d7890 */ /* 0x000fe4000fffe0ff */
[----:B------:R-:W-:Y:S02]  /*22c0*/  USEL UR27, URZ, 0x1, UP1 ;  /* 0x00000001ff1b7887 */ /* 0x000fe40008800000 */
[----:B------:R-:W-:Y:S02]  /*22d0*/  UIADD3 UR16, UPT, UPT, UR16, UR21, URZ ;  /* 0x0000001510107290 */ /* 0x000fe4000fffe0ff */
[----:B------:R-:W-:Y:S01]  /*22e0*/  USEL UR33, UR25, URZ, UP1 ;  /* 0x000000ff19217287 */ /* 0x000fe20008800000 */
[----:B------:R-:W-:Y:S01]  /*22f0*/  UMOV UR63, 0x4008 ;  /* 0x00004008003f7882 */ /* 0x000fe20000000000 */
        /* <DEDUP_REMOVED lines=8> */
[----:B----4-:R-:W-:Y:S05]  /*2380*/  @P1 BRA `(.L_x_39) ;  /* 0x0000000000101947 */ /* 0x010fea0003800000 */
[----:B------:R-:W-:Y:S06]  /*2390*/  USHF.L.U32 UR25, UR34, 0x1f, URZ ;  /* 0x0000001f22197899 */ /* 0x000fec00080006ff */
[----:B--2---:R-:W-:Y:S04]  /*23a0*/  MOV R2, UR25 ;  /* 0x0000001900027c02 */ /* 0x004fe80008000f00 */
[----:B------:R-:W2:Y:S02]  /*23b0*/  SYNCS.PHASECHK.TRANS64.TRYWAIT P1, [UR13], R2 ;  /* 0x00000002ff0075a7 */ /* 0x000ea4000802110d */
[----:B--2---:R-:W-:Y:S05]  /*23c0*/  @!P1 BRA `(.L_x_40) ;  /* 0x0000002800ac9947 */ /* 0x004fea0003800000 */
.L_x_39:
[----:B------:R-:W-:Y:S01]  /*23d0*/  ULOP3.LUT UR34, UR34, UR27, URZ, 0x3c, !UPT ;  /* 0x0000001b22227292 */ /* 0x000fe2000f8e3cff */
[----:B------:R-:W-:Y:S01]  /*23e0*/  PLOP3.LUT P1, PT, PT, PT, PT, 0x80, 0x8 ;  /* 0x000000000008781c */ /* 0x000fe20003f2f070 */
[----:B------:R-:W-:Y:S01]  /*23f0*/  UIADD3 UR31, UPT, UPT, UR31, 0x1, URZ ;  /* 0x000000011f1f7890 */ /* 0x000fe2000fffe0ff */
[----:B------:R3:W-:Y:S01]  /*2400*/  UTCCP.T.S.4x32dp128bit tmem[UR36+0x100], gdesc[UR62] ;  /* 0x0001003e240079e7 */ /* 0x0007e20009100000 */
[----:B------:R-:W-:Y:S01]  /*2410*/  UMOV UR68, UR16 ;  /* 0x0000001000447c82 */ /* 0x000fe20008000000 */
[----:B------:R-:W-:Y:S01]  /*2420*/  @!UP0 USHF.L.U32 UR13, UR34, 0x1f, URZ ;  /* 0x0000001f220d8899 */ /* 0x000fe200080006ff */
[----:B------:R3:W-:Y:S01]  /*2430*/  UTCCP.T.S.4x32dp128bit tmem[UR36+0x104], gdesc[UR60] ;  /* 0x0001043c240079e7 */ /* 0x0007e20009100000 */
[----:B------:R-:W-:Y:S01]  /*2440*/  @!UP0 ULEA UR16, UR33, UR12, 0x3 ;  /* 0x0000000c21108291 */ /* 0x000fe2000f8e18ff */
[----:B------:R3:W-:Y:S01]  /*2450*/  UTCCP.T.S.4x32dp128bit tmem[UR36+0x110], gdesc[UR58] ;  /* 0x0001103a240079e7 */ /* 0x0007e20009100000 */
[----:B------:R3:W-:Y:S01]  /*2460*/  UTCCP.T.S.4x32dp128bit tmem[UR36+0x114], gdesc[UR56] ;  /* 0x00011438240079e7 */ /* 0x0007e20009100000 */
[----:B------:R3:W-:Y:S01]  /*2470*/  UTCOMMA gdesc[UR52], gdesc[UR54], tmem[UR17], tmem[UR50], idesc[UR51], tmem[UR10], UP2 ;  /* 0xc00a3236340075ea */ /* 0x0007e20009000011 */
[----:B------:R-:W-:Y:S01]  /*2480*/  UMOV UR64, UR32 ;  /* 0x0000002000407c82 */ /* 0x000fe20008000000 */
[----:B------:R-:W-:Y:S01]  /*2490*/  UMOV UR65, 0x40004040 ;  /* 0x4000404000417882 */ /* 0x000fe20000000000 */
[----:B--2---:R-:W-:Y:S01]  /*24a0*/  MOV R2, UR13 ;  /* 0x0000000d00027c02 */ /* 0x004fe20008000f00 */
[----:B------:R3:W-:Y:S01]  /*24b0*/  UTCOMMA gdesc[UR46], gdesc[UR48], tmem[UR17], tmem[UR44], idesc[UR45], tmem[UR6], UPT ;  /* 0xc0062c302e0075ea */ /* 0x0007e2000b800011 */
[----:B------:R-:W-:Y:S01]  /*24c0*/  UMOV UR66, UR30 ;  /* 0x0000001e00427c82 */ /* 0x000fe20008000000 */
[----:B------:R-:W-:Y:S01]  /*24d0*/  UMOV UR67, 0x40004040 ;  /* 0x4000404000437882 */ /* 0x000fe20000000000 */
[----:B------:R-:W-:Y:S01]  /*24e0*/  UMOV UR69, 0x40004040 ;  /* 0x4000404000457882 */ /* 0x000fe20000000000 */
[----:B------:R3:W-:Y:S01]  /*24f0*/  UTCOMMA gdesc[UR64], gdesc[UR42], tmem[UR17], tmem[UR40], idesc[UR41], tmem[UR8], UPT ;  /* 0xc008282a400075ea */ /* 0x0007e2000b800011 */
[----:B------:R3:W-:Y:S01]  /*2500*/  UTCOMMA gdesc[UR68], gdesc[UR66], tmem[UR17], tmem[UR38], idesc[UR39], tmem[UR4], UPT ;  /* 0xc0042642440075ea */ /* 0x0007e2000b800011 */
[----:B------:R3:W-:Y:S01]  /*2510*/  UTCBAR.MULTICAST [UR29], URZ, UR28 ;  /* 0x000000ff1d0073e9 */ /* 0x0007e2000800081c */
[----:B------:R3:W4:Y:S01]  /*2520*/  @!P0 SYNCS.PHASECHK.TRANS64.TRYWAIT P1, [UR16], R2 ;  /* 0x00000002ff0085a7 */ /* 0x0007220008021110 */
[----:B------:R-:W-:Y:S02]  /*2530*/  UISETP.NE.AND UP0, UPT, UR31, 0x10, UPT ;  /* 0x000000101f00788c */ /* 0x000fe4000bf05270 */
[----:B------:R-:W-:Y:S07]  /*2540*/  UPLOP3.LUT UP2, UPT, UPT, UPT, UPT, 0x80, 0x8 ;  /* 0x000000000008789c */ /* 0x000fee0003f4f070 */
[----:B------:R-:W-:Y:S05]  /*2550*/  BRA.U UP0, `(.L_x_41) ;  /* 0xfffffffd000c7547 */ /* 0x000fea000b83ffff */
[----:B------:R-:W-:Y:S01]  /*2560*/  UIADD3 UR35, UPT, UPT, UR35, 0x1, URZ ;  /* 0x0000000123237890 */ /* 0x000fe2000fffe0ff */
[----:B------:R-:W-:Y:S01]  /*2570*/  LEA R3, R6, UR12, 0x3 ;  /* 0x0000000c06037c11 */ /* 0x000fe2000f8e18ff */
[----:B------:R-:W-:Y:S01]  /*2580*/  UIADD3 UR18, UPT, UPT, UR18, 0x60, URZ ;  /* 0x0000006012127890 */ /* 0x000fe2000fffe0ff */
[----:B---3--:R-:W-:Y:S01]  /*2590*/  IMAD.U32 R2, R5, -0x80000000, RZ ;  /* 0x8000000005027824 */ /* 0x008fe200078e00ff */
[----:B------:R-:W-:-:S04]  /*25a0*/  UISETP.NE.AND UP0, UPT, UR35, 0x2, UPT ;  /* 0x000000022300788c */ /* 0x000fc8000bf05270 */
[----:B------:R-:W-:Y:S02]  /*25b0*/  USEL UR13, URZ, 0x1, UP0 ;  /* 0x00000001ff0d7887 */ /* 0x000fe40008000000 */
[----:B------:R-:W-:Y:S01]  /*25c0*/  USEL UR35, UR35, URZ, UP0 ;  /* 0x000000ff23237287 */ /* 0x000fe20008000000 */
[----:B------:R2:W-:Y:S03]  /*25d0*/  UTCBAR.MULTICAST [UR18], URZ, UR26 ;  /* 0x000000ff120073e9 */ /* 0x0005e6000800081a */
[----:B------:R-:W-:Y:S01]  /*25e0*/  ULEA UR16, UR35, UR12, 0x3 ;  /* 0x0000000c23107291 */ /* 0x000fe2000f8e18ff */
[----:B------:R-:W-:-:S05]  /*25f0*/  LOP3.LUT R7, R7, UR13, RZ, 0x3c, !PT ;  /* 0x0000000d07077c12 */ /* 0x000fca000f8e3cff */
[----:B------:R-:W-:-:S04]  /*2600*/  IMAD.U32 R4, R7, -0x80000000, RZ ;  /* 0x8000000007047824 */ /* 0x000fc800078e00ff */
[----:B------:R2:W-:Y:S01]  /*2610*/  SYNCS.PHASECHK.TRANS64.TRYWAIT PT, [UR16+0x70], R4 ;  /* 0x00007004ff0075a7 */ /* 0x0005e200080e1110 */
[----:B------:R-:W3:Y:S02]  /*2620*/  SYNCS.PHASECHK.TRANS64.TRYWAIT P0, [R3+URZ+0x80], R2 ;  /* 0x00008002030075a7 */ /* 0x000ee400080011ff */
[----:B--23--:R-:W-:Y:S05]  /*2630*/  @!P0 BRA `(.L_x_42) ;  /* 0x0000002800308947 */ /* 0x00cfea0003800000 */
.L_x_86:
[C---:B------:R-:W-:Y:S01]  /*2640*/  LEA R2, R6.reuse, UR12, 0x4 ;  /* 0x0000000c06027c11 */ /* 0x040fe2000f8e20ff */
[----:B------:R-:W-:-:S05]  /*2650*/  VIADD R6, R6, 0x1 ;  /* 0x0000000106067836 */ /* 0x000fca0000000000 */
[----:B------:R-:W3:Y:S01]  /*2660*/  LDS R2, [R2+0x37c1c] ;  /* 0x037c1c0002027984 */ /* 0x000ee20000000800 */
[C---:B----4-:R-:W-:Y:S01]  /*2670*/  ISETP.NE.AND P1, PT, R6.reuse, 0x2, PT ;  /* 0x000000020600780c */ /* 0x050fe20003f25270 */
[----:B------:R4:W-:Y:S06]  /*2680*/  MEMBAR.ALL.CTA ;  /* 0x0000000000007992 */ /* 0x0009ec0000008000 */
[----:B----4-:R-:W4:Y:S01]  /*2690*/  FENCE.VIEW.ASYNC.S ;  /* 0x00000000000073c6 */ /* 0x010f220000000000 */
[----:B------:R-:W-:Y:S02]  /*26a0*/  SEL R4, RZ, 0x1, P1 ;  /* 0x00000001ff047807 */ /* 0x000fe40000800000 */
[----:B------:R-:W-:-:S02]  /*26b0*/  SEL R6, R6, RZ, P1 ;  /* 0x000000ff06067207 */ /* 0x000fc40000800000 */
[----:B------:R-:W-:Y:S01]  /*26c0*/  LOP3.LUT R5, R5, R4, RZ, 0x3c, !PT ;  /* 0x0000000405057212 */ /* 0x000fe200078e3cff */
[----:B----4-:R4:W-:Y:S01]  /*26d0*/  SYNCS.ARRIVE.TRANS64.ART0 RZ, [R3+URZ+0x90], R0 ;  /* 0x0000900003ff79a7 */ /* 0x0109e200085000ff */
[----:B---3--:R-:W-:-:S13]  /*26e0*/  ISETP.NE.AND P0, PT, R2, 0x1, PT ;  /* 0x000000010200780c */ /* 0x008fda0003f05270 */
[----:B----4-:R-:W-:Y:S05]  /*26f0*/  @!P0 BRA `(.L_x_43) ;  /* 0xfffffff800708947 */ /* 0x010fea000383ffff */
[----:B------:R-:W-:-:S06]  /*2700*/  UIADD3 UR35, UPT, UPT, UR35, 0x1, URZ ;  /* 0x0000000123237890 */ /* 0x000fcc000fffe0ff */
[----:B------:R-:W-:Y:S02]  /*2710*/  MOV R2, UR35 ;  /* 0x0000002300027c02 */ /* 0x000fe40008000f00 */
.L_x_36:
[----:B------:R-:W-:-:S09]  /*2720*/  UISETP.NE.AND UP0, UPT, UR15, URZ, UPT ;  /* 0x000000ff0f00728c */ /* 0x000fd2000bf05270 */
[----:B------:R-:W-:Y:S05]  /*2730*/  BRA.U UP0, `(.L_x_34) ;  /* 0x0000000100207547 */ /* 0x000fea000b800000 */
[----:B------:R-:W-:-:S04]  /*2740*/  ISETP.NE.AND P0, PT, R2, 0x2, PT ;  /* 0x000000020200780c */ /* 0x000fc80003f05270 */
[----:B------:R-:W-:Y:S02]  /*2750*/  SEL R0, RZ, 0x1, P0 ;  /* 0x00000001ff007807 */ /* 0x000fe40000000000 */
[----:B------:R-:W-:Y:S02]  /*2760*/  SEL R2, R2, RZ, P0 ;  /* 0x000000ff02027207 */ /* 0x000fe40000000000 */
[----:B------:R-:W-:Y:S02]  /*2770*/  LOP3.LUT R0, R7, R0, RZ, 0x3c, !PT ;  /* 0x0000000007007212 */ /* 0x000fe400078e3cff */
[----:B------:R-:W-:-:S03]  /*2780*/  LEA R2, R2, UR12, 0x3 ;  /* 0x0000000c02027c11 */ /* 0x000fc6000f8e18ff */
[----:B------:R-:W-:-:S04]  /*2790*/  IMAD.U32 R4, R0, -0x80000000, RZ ;  /* 0x8000000000047824 */ /* 0x000fc800078e00ff */
[----:B------:R-:W3:Y:S02]  /*27a0*/  SYNCS.PHASECHK.TRANS64.TRYWAIT P0, [R2+URZ+0x70], R4 ;  /* 0x00007004020075a7 */ /* 0x000ee400080011ff */
[----:B---3--:R-:W-:Y:S05]  /*27b0*/  @!P0 BRA `(.L_x_44) ;  /* 0x0000002400ec8947 */ /* 0x008fea0003800000 */
.L_x_34:
[----:B------:R-:W-:-:S13]  /*27c0*/  ISETP.GT.AND P0, PT, R121, 0x3, PT ;  /* 0x000000037900780c */ /* 0x000fda0003f04270 */
[----:B-1----:R-:W-:Y:S05]  /*27d0*/  @P0 EXIT ;  /* 0x000000000000094d */ /* 0x002fea0003800000 */
[----:B------:R-:W-:-:S13]  /*27e0*/  ISETP.NE.AND P0, PT, R121, RZ, PT ;  /* 0x000000ff7900720c */ /* 0x000fda0003f05270 */
[----:B------:R-:W-:Y:S05]  /*27f0*/  @P0 BRA `(.L_x_45) ;  /* 0x0000000000b80947 */ /* 0x000fea0003800000 */
[----:B------:R-:W1:Y:S01]  /*2800*/  S2UR UR5, SR_CgaCtaId ;  /* 0x00000000000579c3 */ /* 0x000e620000008800 */
[----:B------:R-:W-:Y:S01]  /*2810*/  NOP ;  /* 0x0000000000007918 */ /* 0x000fe20000000000 */
[----:B------:R-:W-:Y:S02]  /*2820*/  UMOV UR4, 0x40 ;  /* 0x0000004000047882 */ /* 0x000fe40000000000 */
[----:B-1----:R-:W-:-:S09]  /*2830*/  ULEA UR4, UR5, UR4, 0x18 ;  /* 0x0000000405047291 */ /* 0x002fd2000f8ec0ff */
[----:B---3--:R-:W1:Y:S01]  /*2840*/  LDS.U8 R0, [UR4] ;  /* 0x00000004ff007984 */ /* 0x008e620008000000 */
[----:B------:R-:W-:Y:S02]  /*2850*/  UMOV UR4, 0x400 ;  /* 0x0000040000047882 */ /* 0x000fe40000000000 */
[----:B------:R-:W-:Y:S01]  /*2860*/  ULEA UR4, UR5, UR4, 0x18 ;  /* 0x0000000405047291 */ /* 0x000fe2000f8ec0ff */
[----:B-1----:R-:W-:-:S13]  /*2870*/  ISETP.NE.AND P0, PT, R0, RZ, PT ;  /* 0x000000ff0000720c */ /* 0x002fda0003f05270 */
[----:B------:R-:W-:Y:S05]  /*2880*/  @P0 BRA `(.L_x_46) ;  /* 0x00000000007c0947 */ /* 0x000fea0003800000 */
[----:B------:R-:W-:-:S13]  /*2890*/  ELECT P0, URZ, PT ;  /* 0x0000000000ff782f */ /* 0x000fda0003800000 */
[----:B------:R-:W-:Y:S05]  /*28a0*/  @!P0 BRA `(.L_x_47) ;  /* 0x0000000000848947 */ /* 0x000fea0003800000 */
[----:B------:R-:W-:-:S05]  /*28b0*/  UMOV UR6, 0x10 ;  /* 0x0000001000067882 */ /* 0x000fca0000000000 */
[----:B------:R-:W-:Y:S04]  /*28c0*/  DEPBAR.LE SB1, 0x36 ;  /* 0x00009d800000791a */ /* 0x000fe80000000000 */
[----:B------:R-:W1:Y:S02]  /*28d0*/  UTCATOMSWS.FIND_AND_SET.ALIGN UP0, UR6, UR6 ;  /* 0x00000006000675e3 */ /* 0x000e640008000800 */
[----:B-1----:R-:W-:Y:S01]  /*28e0*/  PLOP3.LUT P0, PT, PT, PT, UP0, 0x80, 0x8 ;  /* 0x000000000008781c */ /* 0x002fe20003f0f008 */
[----:B--2---:R-:W-:-:S03]  /*28f0*/  IMAD.U32 R3, RZ, RZ, UR6 ;  /* 0x00000006ff037e24 */ /* 0x004fc6000f8e00ff */
[----:B------:R-:W-:-:S04]  /*2900*/  SEL R0, RZ, 0xffffffff, !P0 ;  /* 0xffffffffff007807 */ /* 0x000fc80004000000 */
[----:B------:R-:W-:-:S13]  /*2910*/  ISETP.NE.AND P0, PT, R0, RZ, PT ;  /* 0x000000ff0000720c */ /* 0x000fda0003f05270 */
[----:B------:R-:W-:Y:S05]  /*2920*/  @P0 BRA `(.L_x_48) ;  /* 0x0000000000240947 */ /* 0x000fea0003800000 */
.L_x_49:
[----:B------:R-:W-:Y:S05]  /*2930*/  NANOSLEEP 0x64 ;  /* 0x000000640000795d */ /* 0x000fea0003800000 */
[----:B------:R-:W-:-:S05]  /*2940*/  UMOV UR6, 0x10 ;  /* 0x0000001000067882 */ /* 0x000fca0000000000 */
[----:B------:R-:W-:Y:S04]  /*2950*/  DEPBAR.LE SB1, 0x36 ;  /* 0x00009d800000791a */ /* 0x000fe80000000000 */
[----:B------:R-:W1:Y:S02]  /*2960*/  UTCATOMSWS.FIND_AND_SET.ALIGN UP0, UR6, UR6 ;  /* 0x00000006000675e3 */ /* 0x000e640008000800 */
[----:B-1----:R-:W-:Y:S01]  /*2970*/  PLOP3.LUT P0, PT, PT, PT, UP0, 0x80, 0x8 ;  /* 0x000000000008781c */ /* 0x002fe20003f0f008 */
[----:B------:R-:W-:-:S03]  /*2980*/  IMAD.U32 R3, RZ, RZ, UR6 ;  /* 0x00000006ff037e24 */ /* 0x000fc6000f8e00ff */
[----:B------:R-:W-:-:S04]  /*2990*/  SEL R0, RZ, 0xffffffff, !P0 ;  /* 0xffffffffff007807 */ /* 0x000fc80004000000 */
[----:B------:R-:W-:-:S13]  /*29a0*/  ISETP.NE.AND P0, PT, R0, RZ, PT ;  /* 0x000000ff0000720c */ /* 0x000fda0003f05270 */
[----:B------:R-:W-:Y:S05]  /*29b0*/  @!P0 BRA `(.L_x_49) ;  /* 0xfffffffc00dc8947 */ /* 0x000fea000383ffff */
.L_x_48:
[C---:B------:R-:W-:Y:S01]  /*29c0*/  R2UR UR7, R3.reuse ;  /* 0x00000000030772ca */ /* 0x040fe200000e0000 */
[----:B------:R-:W-:Y:S01]  /*29d0*/  IMAD.MOV.U32 R0, RZ, RZ, 0xffff ;  /* 0x0000ffffff007424 */ /* 0x000fe200078e00ff */
[----:B------:R-:W-:Y:S02]  /*29e0*/  UMOV UR6, 0x50 ;  /* 0x0000005000067882 */ /* 0x000fe40000000000 */
[----:B------:R-:W-:Y:S02]  /*29f0*/  ULEA UR6, UR5, UR6, 0x18 ;  /* 0x0000000605067291 */ /* 0x000fe4000f8ec0ff */
[----:B------:R-:W-:Y:S01]  /*2a00*/  SHF.L.U32 R0, R0, R3, RZ ;  /* 0x0000000300007219 */ /* 0x000fe200000006ff */
[----:B------:R-:W-:-:S06]  /*2a10*/  IMAD.SHL.U32 R3, R3, 0x20, RZ ;  /* 0x0000002003037824 */ /* 0x000fcc00078e00ff */
[----:B------:R-:W-:-:S04]  /*2a20*/  UIADD3 UR7, UPT, UPT, UR7, 0x10, URZ ;  /* 0x0000001007077890 */ /* 0x000fc8000fffe0ff */
[----:B------:R-:W-:-:S06]  /*2a30*/  USHF.L.U32 UR7, UR14, UR7, URZ ;  /* 0x000000070e077299 */ /* 0x000fcc00080006ff */
[----:B------:R-:W-:-:S05]  /*2a40*/  LOP3.LUT R0, R0, UR7, RZ, 0xfc, !PT ;  /* 0x0000000700007c12 */ /* 0x000fca000f8efcff */
[----:B------:R1:W-:Y:S04]  /*2a50*/  ATOMS.OR RZ, [UR6], R0 ;  /* 0x00000000ffff798c */ /* 0x0003e8000b000006 */
[----:B------:R1:W-:Y:S01]  /*2a60*/  STS [UR4+0xa8], R3 ;  /* 0x0000a803ff007988 */ /* 0x0003e20008000804 */
[----:B------:R-:W-:Y:S05]  /*2a70*/  BRA `(.L_x_47) ;  /* 0x0000000000107947 */ /* 0x000fea0003800000 */
.L_x_46:
[----:B------:R-:W-:Y:S02]  /*2a80*/  MOV R0, 0xffffffff ;  /* 0xffffffff00007802 */ /* 0x000fe40000000f00 */
[----:B------:R-:W-:-:S03]  /*2a90*/  MOV R2, 0x2ac0 ;  /* 0x00002ac000027802 */ /* 0x000fc60000000f00 */
[----:B------:R1:W-:Y:S04]  /*2aa0*/  STS [UR4+0xa8], R0 ;  /* 0x0000a800ff007988 */ /* 0x0003e80008000804 */
[----:B-12---:R-:W-:Y:S05]  /*2ab0*/  CALL.REL.NOINC `($__internal_1_$__cuda_sm10x_tcgen05_guardrail_trap_phase_invalid_during_alloc) ;  /* 0x0000002400947944 */ /* 0x006fea0003c00000 */
.L_x_47:
[----:B------:R-:W-:Y:S05]  /*2ac0*/  WARPSYNC.ALL ;  /* 0x0000000000007948 */ /* 0x000fea0003800000 */
[----:B------:R-:W-:Y:S01]  /*2ad0*/  NOP ;  /* 0x0000000000007918 */ /* 0x000fe20000000000 */
.L_x_45:
[----:B------:R-:W4:Y:S08]  /*2ae0*/  S2UR UR4, SR_CgaCtaId ;  /* 0x00000000000479c3 */ /* 0x000f300000008800 */
[----:B------:R-:W-:Y:S06]  /*2af0*/  BAR.SYNC.DEFER_BLOCKING 0x3, 0xa0 ;  /* 0x00c2800000007b1d */ /* 0x000fec0000010000 */
[----:B------:R-:W-:-:S02]  /*2b00*/  UMOV UR5, 0x400 ;  /* 0x0000040000057882 */ /* 0x000fc40000000000 */
[----:B----4-:R-:W-:-:S06]  /*2b10*/  ULEA UR4, UR4, UR5, 0x18 ;  /* 0x0000000504047291 */ /* 0x010fcc000f8ec0ff */
[----:B------:R-:W-:-:S05]  /*2b20*/  MOV R87, UR4 ;  /* 0x0000000400577c02 */ /* 0x000fca0008000f00 */
[----:B------:R4:W1:Y:S01]  /*2b30*/  LDS R120, [R87+0xa8] ;  /* 0x0000a80057787984 */ /* 0x0008620000000800 */
[----:B------:R-:W5:Y:S02]  /*2b40*/  SYNCS.PHASECHK.TRANS64.TRYWAIT P0, [R87+URZ+0x80], RZ ;  /* 0x000080ff570075a7 */ /* 0x000f6400080011ff */
[----:B-1--45:R-:W-:Y:S05]  /*2b50*/  @!P0 BRA `(.L_x_50) ;  /* 0x00000024001c8947 */ /* 0x032fea0003800000 */
.L_x_88:
[----:B------:R-:W4:Y:S01]  /*2b60*/  LDS.128 R88, [R87+0x37c10] ;  /* 0x037c100057587984 */ /* 0x000f220000000c00 */
[----:B---3--:R-:W-:Y:S01]  /*2b70*/  HFMA2 R0, -RZ, RZ, 0, 5.9604644775390625e-08 ;  /* 0x00000001ff007431 */ /* 0x008fe200000001ff */
[----:B------:R3:W-:Y:S06]  /*2b80*/  MEMBAR.ALL.CTA ;  /* 0x0000000000007992 */ /* 0x0007ec0000008000 */
[----:B---3--:R-:W3:Y:S02]  /*2b90*/  FENCE.VIEW.ASYNC.S ;  /* 0x00000000000073c6 */ /* 0x008ee40000000000 */
[----:B---3--:R3:W-:Y:S01]  /*2ba0*/  SYNCS.ARRIVE.TRANS64.ART0 RZ, [R87+URZ+0x90], R0 ;  /* 0x0000900057ff79a7 */ /* 0x0087e200085000ff */
[----:B----4-:R-:W-:-:S13]  /*2bb0*/  ISETP.NE.AND P0, PT, R91, 0x1, PT ;  /* 0x000000015b00780c */ /* 0x010fda0003f05270 */
[----:B---3--:R-:W-:Y:S05]  /*2bc0*/  @P0 BRA `(.L_x_51) ;  /* 0x0000001800e80947 */ /* 0x008fea0003800000 */
[----:B------:R-:W-:Y:S01]  /*2bd0*/  IMAD.SHL.U32 R4, R104, 0x80, RZ ;  /* 0x0000008068047824 */ /* 0x000fe200078e00ff */
[----:B------:R-:W-:Y:S01]  /*2be0*/  SHF.R.U32.HI R109, RZ, 0x5, R104 ;  /* 0x00000005ff6d7819 */ /* 0x000fe20000011668 */
[----:B------:R-:W3:Y:S01]  /*2bf0*/  S2UR UR8, SR_CgaCtaId ;  /* 0x00000000000879c3 */ /* 0x000ee20000008800 */
[----:B------:R-:W4:Y:S01]  /*2c00*/  S2R R102, SR_LANEID ;  /* 0x0000000000667919 */ /* 0x000f220000000000 */
[----:B------:R-:W-:Y:S01]  /*2c10*/  IMAD R119, R121, 0x4, R87 ;  /* 0x0000000479777824 */ /* 0x000fe200078e0257 */
[----:B------:R-:W-:Y:S01]  /*2c20*/  LOP3.LUT R4, R4, 0xf80, RZ, 0xc0, !PT ;  /* 0x00000f8004047812 */ /* 0x000fe200078ec0ff */
[----:B------:R-:W-:Y:S01]  /*2c30*/  IMAD.MOV.U32 R108, RZ, RZ, 0x1 ;  /* 0x00000001ff6c7424 */ /* 0x000fe200078e00ff */
[----:B------:R-:W-:Y:S01]  /*2c40*/  CS2R R106, SRZ ;  /* 0x00000000006a7805 */ /* 0x000fe2000001ff00 */
[----:B------:R-:W-:Y:S01]  /*2c50*/  IMAD.MOV.U32 R105, RZ, RZ, RZ ;  /* 0x000000ffff697224 */ /* 0x000fe200078e00ff */
[----:B------:R-:W-:Y:S01]  /*2c60*/  UMOV UR9, 0x400 ;  /* 0x0000040000097882 */ /* 0x000fe20000000000 */
[----:B------:R-:W-:Y:S01]  /*2c70*/  IMAD R4, R109, 0x1000, R4 ;  /* 0x000010006d047824 */ /* 0x000fe200078e0204 */
[----:B------:R-:W1:Y:S03]  /*2c80*/  LDCU.64 UR10, c[0x0][0x348] ;  /* 0x00006900ff0a77ac */ /* 0x000e660008000a00 */
[----:B------:R-:W-:-:S04]  /*2c90*/  IMAD.IADD R4, R87, 0x1, R4 ;  /* 0x0000000157047824 */ /* 0x000fc800078e0204 */
[C---:B------:R-:W-:Y:S02]  /*2ca0*/  VIADD R2, R4.reuse, 0x400 ;  /* 0x0000040004027836 */ /* 0x040fe40000000000 */
[C---:B--2---:R-:W-:Y:S02]  /*2cb0*/  VIADD R3, R4.reuse, 0x430 ;  /* 0x0000043004037836 */ /* 0x044fe40000000000 */
[C---:B------:R-:W-:Y:S01]  /*2cc0*/  VIADD R6, R4.reuse, 0x420 ;  /* 0x0000042004067836 */ /* 0x040fe20000000000 */
[----:B------:R-:W-:Y:S01]  /*2cd0*/  SHF.R.U32.HI R115, RZ, 0x3, R2 ;  /* 0x00000003ff737819 */ /* 0x000fe20000011602 */
[----:B------:R-:W-:Y:S01]  /*2ce0*/  VIADD R5, R4, 0x410 ;  /* 0x0000041004057836 */ /* 0x000fe20000000000 */
[----:B------:R-:W-:Y:S01]  /*2cf0*/  SHF.R.U32.HI R118, RZ, 0x3, R3 ;  /* 0x00000003ff767819 */ /* 0x000fe20000011603 */
[----:B---3--:R-:W-:Y:S01]  /*2d00*/  ULEA UR7, UR8, UR9, 0x18 ;  /* 0x0000000908077291 */ /* 0x008fe2000f8ec0ff */
[----:B------:R-:W-:Y:S02]  /*2d10*/  LOP3.LUT R115, R2, 0x70, R115, 0x78, !PT ;  /* 0x0000007002737812 */ /* 0x000fe400078e7873 */
[----:B------:R-:W-:-:S02]  /*2d20*/  LOP3.LUT R2, R104, 0x1f, RZ, 0xc0, !PT ;  /* 0x0000001f68027812 */ /* 0x000fc400078ec0ff */
[----:B------:R-:W-:Y:S01]  /*2d30*/  LOP3.LUT R118, R3, 0x70, R118, 0x78, !PT ;  /* 0x0000007003767812 */ /* 0x000fe200078e7876 */
[----:B------:R-:W-:Y:S01]  /*2d40*/  VIADD R3, R4, 0x470 ;  /* 0x0000047004037836 */ /* 0x000fe20000000000 */
[----:B------:R-:W-:Y:S01]  /*2d50*/  SHF.R.U32.HI R117, RZ, 0x3, R6 ;  /* 0x00000003ff757819 */ /* 0x000fe20000011606 */
[C---:B------:R-:W-:Y:S01]  /*2d60*/  IMAD R2, R109.reuse, 0x20, R2 ;  /* 0x000000206d027824 */ /* 0x040fe200078e0202 */
[----:B------:R-:W-:Y:S01]  /*2d70*/  SHF.R.U32.HI R116, RZ, 0x3, R5 ;  /* 0x00000003ff747819 */ /* 0x000fe20000011605 */
[----:B------:R-:W-:Y:S01]  /*2d80*/  IMAD R109, R109, 0x200000, R120 ;  /* 0x002000006d6d7824 */ /* 0x000fe200078e0278 */
[----:B------:R-:W-:Y:S01]  /*2d90*/  SHF.R.U32.HI R114, RZ, 0x3, R3 ;  /* 0x00000003ff727819 */ /* 0x000fe20000011603 */
[----:B------:R-:W-:Y:S01]  /*2da0*/  IMAD.SHL.U32 R2, R2, 0x20, RZ ;  /* 0x0000002002027824 */ /* 0x000fe200078e00ff */
[----:B------:R-:W-:Y:S01]  /*2db0*/  LOP3.LUT R117, R6, 0x70, R117, 0x78, !PT ;  /* 0x0000007006757812 */ /* 0x000fe200078e7875 */
[C---:B------:R-:W-:Y:S01]  /*2dc0*/  VIADD R6, R4.reuse, 0x460 ;  /* 0x0000046004067836 */ /* 0x040fe20000000000 */
[----:B------:R-:W-:Y:S01]  /*2dd0*/  LOP3.LUT R114, R3, 0x70, R114, 0x78, !PT ;  /* 0x0000007003727812 */ /* 0x000fe200078e7872 */
[----:B------:R-:W-:Y:S01]  /*2de0*/  VIADD R3, R4, 0x450 ;  /* 0x0000045004037836 */ /* 0x000fe20000000000 */
[----:B------:R-:W-:Y:S01]  /*2df0*/  LOP3.LUT R2, R2, 0xffff, RZ, 0xc0, !PT ;  /* 0x0000ffff02027812 */ /* 0x000fe200078ec0ff */
[----:B------:R-:W-:Y:S01]  /*2e00*/  VIADD R4, R4, 0x440 ;  /* 0x0000044004047836 */ /* 0x000fe20000000000 */
[----:B------:R-:W-:-:S02]  /*2e10*/  SHF.R.U32.HI R113, RZ, 0x3, R6 ;  /* 0x00000003ff717819 */ /* 0x000fc40000011606 */
[----:B------:R-:W-:Y:S02]  /*2e20*/  SHF.R.U32.HI R110, RZ, 0x1, R2 ;  /* 0x00000001ff6e7819 */ /* 0x000fe40000011602 */
[----:B------:R-:W-:Y:S02]  /*2e30*/  SHF.R.U32.HI R112, RZ, 0x3, R3 ;  /* 0x00000003ff707819 */ /* 0x000fe40000011603 */
[----:B------:R-:W-:Y:S02]  /*2e40*/  LOP3.LUT R110, R110, 0xffff, RZ, 0xc0, !PT ;  /* 0x0000ffff6e6e7812 */ /* 0x000fe400078ec0ff */
[----:B------:R-:W-:Y:S02]  /*2e50*/  SHF.R.U32.HI R111, RZ, 0x3, R4 ;  /* 0x00000003ff6f7819 */ /* 0x000fe40000011604 */
[----:B------:R-:W-:Y:S01]  /*2e60*/  LOP3.LUT R116, R5, 0x70, R116, 0x78, !PT ;  /* 0x0000007005747812 */ /* 0x000fe200078e7874 */
[----:B------:R-:W-:Y:S01]  /*2e70*/  IMAD.IADD R110, R87, 0x1, R110 ;  /* 0x00000001576e7824 */ /* 0x000fe200078e026e */
[----:B------:R-:W-:-:S02]  /*2e80*/  LOP3.LUT R113, R6, 0x70, R113, 0x78, !PT ;  /* 0x0000007006717812 */ /* 0x000fc400078e7871 */
[----:B------:R-:W-:Y:S02]  /*2e90*/  LOP3.LUT R112, R3, 0x70, R112, 0x78, !PT ;  /* 0x0000007003707812 */ /* 0x000fe400078e7870 */
[----:B-1--4-:R-:W-:-:S07]  /*2ea0*/  LOP3.LUT R111, R4, 0x70, R111, 0x78, !PT ;  /* 0x00000070046f7812 */ /* 0x012fce00078e786f */
.L_x_63:
[----:B-1----:R-:W1:Y:S01]  /*2eb0*/  LDC.64 R6, c[0x0][0x750] ;  /* 0x0001d400ff067b82 */ /* 0x002e620000000a00 */
[----:B------:R-:W-:-:S04]  /*2ec0*/  IMAD.SHL.U32 R125, R88, 0x80, RZ ;  /* 0x00000080587d7824 */ /* 0x000fc800078e00ff */
[----:B------:R-:W-:-:S03]  /*2ed0*/  IMAD.IADD R5, R125, 0x1, R104 ;  /* 0x000000017d057824 */ /* 0x000fc600078e0268 */
[----:B------:R-:W2:Y:S01]  /*2ee0*/  LDC.64 R2, c[0x0][0x758] ;  /* 0x0001d600ff027b82 */ /* 0x000ea20000000a00 */
[----:B------:R-:W-:Y:S01]  /*2ef0*/  LEA R123, R106, R87, 0x3 ;  /* 0x000000576a7b7211 */ /* 0x000fe200078e18ff */
[----:B-1----:R-:W-:-:S05]  /*2f00*/  IMAD.WIDE R6, R90, 0x4, R6 ;  /* 0x000000045a067825 */ /* 0x002fca00078e0206 */
[----:B------:R1:W5:Y:S01]  /*2f10*/  LDG.E R122, desc[UR22][R6.64] ;  /* 0x00000016067a7981 */ /* 0x000362000c1e1900 */
[----:B--2---:R-:W-:Y:S01]  /*2f20*/  IMAD.WIDE R4, R5, 0x4, R2 ;  /* 0x0000000405047825 */ /* 0x004fe200078e0202 */
[----:B------:R-:W-:-:S04]  /*2f30*/  SHF.L.U32 R2, R105, 0x1f, RZ ;  /* 0x0000001f69027819 */ /* 0x000fc800000006ff */
[----:B------:R1:W5:Y:S01]  /*2f40*/  LDG.E R88, desc[UR22][R4.64] ;  /* 0x0000001604587981 */ /* 0x000362000c1e1900 */
[----:B------:R-:W2:Y:S01]  /*2f50*/  SYNCS.PHASECHK.TRANS64.TRYWAIT P1, [R123+URZ+0x60], R2 ;  /* 0x000060027b0075a7 */ /* 0x000ea200080211ff */
[----:B------:R-:W-:Y:S02]  /*2f60*/  PLOP3.LUT P0, PT, PT, PT, PT, 0x80, 0x8 ;  /* 0x000000000008781c */ /* 0x000fe40003f0f070 */
[----:B------:R-:W-:Y:S01]  /*2f70*/  ISETP.NE.AND P2, PT, R121, RZ, PT ;  /* 0x000000ff7900720c */ /* 0x000fe20003f45270 */
[----:B-12---:R-:W-:-:S12]  /*2f80*/  @!P1 BRA `(.L_x_52) ;  /* 0x0000002000249947 */ /* 0x006fd80003800000 */
.L_x_90:
[----:B------:R-:W-:Y:S02]  /*2f90*/  HFMA2 R128, -RZ, RZ, 0, 0 ;  /* 0x00000000ff807431 */ /* 0x000fe400000001ff */
[--C-:B------:R-:W-:Y:S01]  /*2fa0*/  IMAD.MOV.U32 R103, RZ, RZ, R90.reuse ;  /* 0x000000ffff677224 */ /* 0x100fe200078e005a */
[----:B------:R-:W-:Y:S01]  /*2fb0*/  SHF.R.S32.HI R86, RZ, 0x1f, R90 ;  /* 0x0000001fff567819 */ /* 0x000fe2000001145a */
[----:B------:R-:W-:Y:S01]  /*2fc0*/  IMAD R124, R106, 0x80, R109 ;  /* 0x000000806a7c7824 */ /* 0x000fe200078e026d */
[----:B------:R-:W-:-:S07]  /*2fd0*/  MOV R126, RZ ;  /* 0x000000ff007e7202 */ /* 0x000fce0000000f00 */
.L_x_58:
[----:B------:R-:W-:Y:S01]  /*2fe0*/  IMAD.SHL.U32 R90, R128, 0x20, RZ ;  /* 0x00000020805a7824 */ /* 0x000fe200078e00ff */
[----:B------:R-:W-:Y:S05]  /*2ff0*/  WARPSYNC.ALL ;  /* 0x0000000000007948 */ /* 0x000fea0003800000 */
[----:B------:R-:W-:Y:S01]  /*3000*/  NOP ;  /* 0x0000000000007918 */ /* 0x000fe20000000000 */
[----:B------:R-:W-:Y:S01]  /*3010*/  IMAD.IADD R2, R124, 0x1, R90 ;  /* 0x000000017c027824 */ /* 0x000fe200078e025a */
[----:B------:R-:W-:Y:S01]  /*3020*/  BSSY.RECONVERGENT B0, `(.L_x_53) ;  /* 0x0000063000007945 */ /* 0x000fe20003800200 */
[----:B------:R-:W-:-:S03]  /*3030*/  PLOP3.LUT P3, PT, P0, PT, PT, 0x80, 0x8 ;  /* 0x000000000008781c */ /* 0x000fc6000076f070 */
[----:B------:R-:W-:-:S13]  /*3040*/  R2UR UR4, R2 ;  /* 0x00000000020472ca */ /* 0x000fda00000e0000 */
[----:B------:R-:W2:Y:S01]  /*3050*/  LDTM.x32 R36, tmem[UR4+0x20] ;  /* 0x00002004002479ee */ /* 0x000ea200082c0000 */
[----:B------:R-:W-:-:S13]  /*3060*/  R2UR UR4, R2 ;  /* 0x00000000020472ca */ /* 0x000fda00000e0000 */
[----:B------:R-:W3:Y:S01]  /*3070*/  LDTM.x32 R4, tmem[UR4] ;  /* 0x00000004000479ee */ /* 0x000ee200082c0000 */
[-C--:B-12--5:R-:W-:Y:S02]  /*3080*/  FMUL2 R2, R36.F32x2.HI_LO, R122.reuse.F32 ;  /* 0x0000007a2402724a */ /* 0x0a6fe40001000000 */
[-C--:B------:R-:W-:Y:S02]  /*3090*/  FMUL2 R36, R40.F32x2.HI_LO, R122.reuse.F32 ;  /* 0x0000007a2824724a */ /* 0x080fe40001000000 */
[-C--:B------:R-:W-:Y:S02]  /*30a0*/  FMUL2 R40, R44.F32x2.HI_LO, R122.reuse.F32 ;  /* 0x0000007a2c28724a */ /* 0x080fe40001000000 */
[-C--:B------:R-:W-:Y:S02]  /*30b0*/  FMUL2 R38, R38.F32x2.HI_LO, R122.reuse.F32 ;  /* 0x0000007a2626724a */ /* 0x080fe40001000000 */
[-C--:B------:R-:W-:Y:S02]  /*30c0*/  FMUL2 R42, R42.F32x2.HI_LO, R122.reuse.F32 ;  /* 0x0000007a2a2a724a */ /* 0x080fe40001000000 */
[----:B------:R-:W-:-:S02]  /*30d0*/  FMUL2 R44, R48.F32x2.HI_LO, R122.F32 ;  /* 0x0000007a302c724a */ /* 0x000fc40001000000 */
[-C--:B------:R-:W-:Y:S02]  /*30e0*/  FMUL2 R46, R46.F32x2.HI_LO, R122.reuse.F32 ;  /* 0x0000007a2e2e724a */ /* 0x080fe40001000000 */
        /* <DEDUP_REMOVED lines=9> */
[----:B---3--:R-:W-:Y:S01]  /*3180*/  FMUL2 R70, R8.F32x2.HI_LO, R122.F32 ;  /* 0x0000007a0846724a */ /* 0x008fe20001000000 */
[----:B------:R-:W-:Y:S01]  /*3190*/  F2FP.BF16.F32.PACK_AB R9, R39, R38 ;  /* 0x000000262709723e */ /* 0x000fe200000010ff */
[----:B------:R-:W-:Y:S01]  /*31a0*/  FMUL2 R72, R10.F32x2.HI_LO, R122.F32 ;  /* 0x0000007a0a48724a */ /* 0x000fe20001000000 */
        /* <DEDUP_REMOVED lines=29> */
[----:B------:R1:W-:Y:S01]  /*3380*/  STS.128 [R111], R8 ;  /* 0x000000086f007388 */ /* 0x0003e20000000c00 */
[----:B------:R-:W-:-:S02]  /*3390*/  F2FP.BF16.F32.PACK_AB R7, R73, R72 ;  /* 0x000000484907723e */ /* 0x000fc400000010ff */
[----:B------:R-:W-:Y:S01]  /*33a0*/  F2FP.BF16.F32.PACK_AB R6, R71, R70 ;  /* 0x000000464706723e */ /* 0x000fe200000010ff */
[----:B------:R2:W-:Y:S01]  /*33b0*/  STS.128 [R112], R12 ;  /* 0x0000000c70007388 */ /* 0x0005e20000000c00 */
[----:B------:R-:W-:Y:S02]  /*33c0*/  F2FP.BF16.F32.PACK_AB R5, R69, R68 ;  /* 0x000000444505723e */ /* 0x000fe400000010ff */
[----:B------:R-:W-:Y:S01]  /*33d0*/  F2FP.BF16.F32.PACK_AB R4, R65, R64 ;  /* 0x000000404104723e */ /* 0x000fe200000010ff */
[----:B------:R3:W-:Y:S04]  /*33e0*/  STS.128 [R113], R16 ;  /* 0x0000001071007388 */ /* 0x0007e80000000c00 */
[----:B------:R4:W-:Y:S04]  /*33f0*/  STS.128 [R114], R20 ;  /* 0x0000001472007388 */ /* 0x0009e80000000c00 */
[----:B------:R4:W-:Y:S01]  /*3400*/  STS.128 [R115], R4 ;  /* 0x0000000473007388 */ /* 0x0009e20000000c00 */
[----:B-1----:R-:W-:-:S02]  /*3410*/  F2FP.BF16.F32.PACK_AB R11, R81, R80 ;  /* 0x00000050510b723e */ /* 0x002fc400000010ff */
[----:B------:R-:W-:Y:S02]  /*3420*/  F2FP.BF16.F32.PACK_AB R10, R79, R78 ;  /* 0x0000004e4f0a723e */ /* 0x000fe400000010ff */
[----:B------:R-:W-:Y:S02]  /*3430*/  F2FP.BF16.F32.PACK_AB R9, R77, R76 ;  /* 0x0000004c4d09723e */ /* 0x000fe400000010ff */
[----:B------:R-:W-:Y:S02]  /*3440*/  F2FP.BF16.F32.PACK_AB R8, R75, R74 ;  /* 0x0000004a4b08723e */ /* 0x000fe400000010ff */
[----:B--2---:R-:W-:Y:S02]  /*3450*/  F2FP.BF16.F32.PACK_AB R15, R27, R26 ;  /* 0x0000001a1b0f723e */ /* 0x004fe400000010ff */
[----:B------:R-:W-:Y:S01]  /*3460*/  F2FP.BF16.F32.PACK_AB R14, R25, R24 ;  /* 0x00000018190e723e */ /* 0x000fe200000010ff */
[----:B------:R4:W-:Y:S01]  /*3470*/  STS.128 [R116], R8 ;  /* 0x0000000874007388 */ /* 0x0009e20000000c00 */
[----:B------:R-:W-:-:S02]  /*3480*/  F2FP.BF16.F32.PACK_AB R13, R85, R84 ;  /* 0x00000054550d723e */ /* 0x000fc400000010ff */
[----:B------:R-:W-:Y:S02]  /*3490*/  F2FP.BF16.F32.PACK_AB R12, R83, R82 ;  /* 0x00000052530c723e */ /* 0x000fe400000010ff */
[----:B---3--:R-:W-:Y:S02]  /*34a0*/  F2FP.BF16.F32.PACK_AB R19, R35, R34 ;  /* 0x000000222313723e */ /* 0x008fe400000010ff */
[----:B------:R-:W-:Y:S01]  /*34b0*/  F2FP.BF16.F32.PACK_AB R18, R33, R32 ;  /* 0x000000202112723e */ /* 0x000fe200000010ff */
[----:B------:R4:W-:Y:S01]  /*34c0*/  STS.128 [R117], R12 ;  /* 0x0000000c75007388 */ /* 0x0009e20000000c00 */
[----:B------:R-:W-:Y:S02]  /*34d0*/  F2FP.BF16.F32.PACK_AB R17, R31, R30 ;  /* 0x0000001e1f11723e */ /* 0x000fe400000010ff */
[----:B------:R-:W-:-:S05]  /*34e0*/  F2FP.BF16.F32.PACK_AB R16, R29, R28 ;  /* 0x0000001c1d10723e */ /* 0x000fca00000010ff */
[----:B------:R4:W-:Y:S01]  /*34f0*/  STS.128 [R118], R16 ;  /* 0x0000001076007388 */ /* 0x0009e20000000c00 */
[----:B------:R1:W-:Y:S06]  /*3500*/  MEMBAR.ALL.CTA ;  /* 0x0000000000007992 */ /* 0x0003ec0000008000 */
[----:B-1----:R-:W1:Y:S02]  /*3510*/  FENCE.VIEW.ASYNC.S ;  /* 0x00000000000073c6 */ /* 0x002e640000000000 */
[----:B-1----:R-:W-:Y:S06]  /*3520*/  BAR.SYNC.DEFER_BLOCKING 0x2, 0x80 ;  /* 0x0082000000007b1d */ /* 0x002fec0000010000 */
[----:B------:R-:W-:Y:S05]  /*3530*/  @P2 BRA `(.L_x_54) ;  /* 0x0000000000442947 */ /* 0x000fea0003800000 */
[----:B------:R-:W-:Y:S01]  /*3540*/  UIADD3 UR12, UP0, UPT, UR10, 0x240, URZ ;  /* 0x000002400a0c7890 */ /* 0x000fe2000ff1e0ff */
[----:B------:R-:W-:Y:S01]  /*3550*/  PLOP3.LUT P0, PT, PT, PT, PT, 0x80, 0x8 ;  /* 0x000000000008781c */ /* 0x000fe20003f0f070 */
[----:B------:R-:W-:Y:S01]  /*3560*/  IMAD R90, R89, 0x80, R90 ;  /* 0x00000080595a7824 */ /* 0x000fe200078e025a */
[----:B----4-:R-:W-:Y:S01]  /*3570*/  IADD3 R4, PT, PT, R87, 0x400, RZ ;  /* 0x0000040057047810 */ /* 0x010fe20007ffe0ff */
[----:B------:R-:W-:-:S12]  /*3580*/  UIADD3.X UR13, UPT, UPT, URZ, UR11, URZ, UP0, !UPT ;  /* 0x0000000bff0d7290 */ /* 0x000fd800087fe4ff */
.L_x_55:
[----:B------:R-:W-:Y:S02]  /*3590*/  PLOP3.LUT P1, PT, P1, P0, PT, 0xf2, 0x2f ;  /* 0x00000000002f781c */ /* 0x000fe40000f21e72 */
[----:B------:R-:W-:-:S08]  /*35a0*/  @P0 R2UR P1, UR6, R125 ;  /* 0x000000007d0602ca */ /* 0x000fd00000020000 */
[----:B------:R-:W-:Y:S02]  /*35b0*/  PLOP3.LUT P1, PT, P1, P0, PT, 0xf2, 0x2f ;  /* 0x00000000002f781c */ /* 0x000fe40000f21e72 */
[----:B------:R-:W-:-:S08]  /*35c0*/  @P0 R2UR.OR P1, UR5, R90 ;  /* 0x000000005a0502ca */ /* 0x000fd00000120000 */
[----:B------:R-:W-:Y:S02]  /*35d0*/  PLOP3.LUT P1, PT, P1, P0, PT, 0xf2, 0x2f ;  /* 0x00000000002f781c */ /* 0x000fe40000f21e72 */
[----:B------:R-:W-:-:S08]  /*35e0*/  @P0 R2UR.OR P1, UR4, R4 ;  /* 0x00000000040402ca */ /* 0x000fd00000120000 */
[----:B------:R-:W-:Y:S02]  /*35f0*/  @P0 PLOP3.LUT P0, PT, P1, PT, PT, 0x80, 0x8 ;  /* 0x000000000008081c */ /* 0x000fe40000f0f070 */
[----:B------:R-:W-:-:S03]  /*3600*/  PLOP3.LUT P1, PT, PT, PT, PT, 0x80, 0x8 ;  /* 0x000000000008781c */ /* 0x000fc60003f2f070 */
[----:B------:R1:W-:Y:S08]  /*3610*/  UTMASTG.2D [UR4], [UR12], desc[URZ] ;  /* 0x0000ff040c0073b5 */ /* 0x0003f00008009000 */
[----:B-1----:R-:W-:Y:S05]  /*3620*/  @P0 BRA.U.ANY `(.L_x_55) ;  /* 0xfffffffd00d80947 */ /* 0x002fea000393ffff */
[----:B------:R0:W-:Y:S01]  /*3630*/  UTMACMDFLUSH ;  /* 0x00000000000079b7 */ /* 0x0001e20000000000 */
[----:B------:R-:W-:-:S04]  /*3640*/  DEPBAR.LE SB0, 0x0 ;  /* 0x000080000000791a */ /* 0x000fc80000000000 */
.L_x_54:
[----:B------:R-:W-:Y:S05]  /*3650*/  BSYNC.RECONVERGENT B0 ;  /* 0x0000000000007941 */ /* 0x000fea0003800200 */
.L_x_53:
[----:B----4-:R-:W-:Y:S01]  /*3660*/  FMUL2 R20, R80.F32x2.HI_LO, -1.4426950216293334961 ;  /* 0xbfb8aa3b5014784a */ /* 0x010fe20001000000 */
[----:B------:R-:W-:Y:S01]  /*3670*/  BAR.SYNC.DEFER_BLOCKING 0x2, 0x80 ;  /* 0x0082000000007b1d */ /* 0x000fe20000010000 */
[----:B------:R-:W-:Y:S01]  /*3680*/  FMUL2 R4, R34.F32x2.HI_LO, -1.4426950216293334961 ;  /* 0xbfb8aa3b2204784a */ /* 0x000fe20001000000 */
[----:B------:R-:W-:Y:S01]  /*3690*/  ISETP.NE.AND P2, PT, R121, RZ, PT ;  /* 0x000000ff7900720c */ /* 0x000fe20003f45270 */
[----:B------:R-:W-:Y:S02]  /*36a0*/  FMUL2 R22, R78.F32x2.HI_LO, -1.4426950216293334961 ;  /* 0xbfb8aa3b4e16784a */ /* 0x000fe40001000000 */
[----:B------:R-:W-:Y:S01]  /*36b0*/  FMUL2 R6, R32.F32x2.HI_LO, -1.4426950216293334961 ;  /* 0xbfb8aa3b2006784a */ /* 0x000fe20001000000 */
[----:B------:R-:W-:Y:S01]  /*36c0*/  MUFU.EX2 R20, R20 ;  /* 0x0000001400147308 */ /* 0x000fe20000000800 */
[----:B------:R-:W-:Y:S02]  /*36d0*/  FMUL2 R96, R70.F32x2.HI_LO, -1.4426950216293334961 ;  /* 0xbfb8aa3b4660784a */ /* 0x000fe40001000000 */
[----:B------:R-:W-:-:S02]  /*36e0*/  FMUL2 R94, R72.F32x2.HI_LO, -1.4426950216293334961 ;  /* 0xbfb8aa3b485e784a */ /* 0x000fc40001000000 */
[----:B------:R-:W-:Y:S02]  /*36f0*/  FMUL2 R100, R64.F32x2.HI_LO, -1.4426950216293334961 ;  /* 0xbfb8aa3b4064784a */ /* 0x000fe40001000000 */
[----:B------:R-:W-:Y:S01]  /*3700*/  FMUL2 R90, R76.F32x2.HI_LO, -1.4426950216293334961 ;  /* 0xbfb8aa3b4c5a784a */ /* 0x000fe20001000000 */
[----:B------:R-:W1:Y:S01]  /*3710*/  MUFU.EX2 R21, R21 ;  /* 0x0000001500157308 */ /* 0x000e620000000800 */
[----:B------:R-:W-:Y:S02]  /*3720*/  FMUL2 R8, R30.F32x2.HI_LO, -1.4426950216293334961 ;  /* 0xbfb8aa3b1e08784a */ /* 0x000fe40001000000 */
[----:B------:R-:W-:Y:S02]  /*3730*/  FMUL2 R92, R74.F32x2.HI_LO, -1.4426950216293334961 ;  /* 0xbfb8aa3b4a5c784a */ /* 0x000fe40001000000 */
[----:B------:R-:W-:Y:S02]  /*3740*/  FMUL2 R10, R28.F32x2.HI_LO, -1.4426950216293334961 ;  /* 0xbfb8aa3b1c0a784a */ /* 0x000fe40001000000 */
[----:B------:R-:W-:Y:S01]  /*3750*/  FMUL2 R14, R24.F32x2.HI_LO, -1.4426950216293334961 ;  /* 0xbfb8aa3b180e784a */ /* 0x000fe20001000000 */
[----:B------:R-:W-:Y:S01]  /*3760*/  MUFU.EX2 R4, R4 ;  /* 0x0000000400047308 */ /* 0x000fe20000000800 */
[----:B------:R-:W-:-:S02]  /*3770*/  FMUL2 R12, R26.F32x2.HI_LO, -1.4426950216293334961 ;  /* 0xbfb8aa3b1a0c784a */ /* 0x000fc40001000000 */
[----:B------:R-:W-:Y:S02]  /*3780*/  FMUL2 R98, R68.F32x2.HI_LO, -1.4426950216293334961 ;  /* 0xbfb8aa3b4462784a */ /* 0x000fe40001000000 */
[----:B------:R-:W-:Y:S02]  /*3790*/  FMUL2 R16, R84.F32x2.HI_LO, -1.4426950216293334961 ;  /* 0xbfb8aa3b5410784a */ /* 0x000fe40001000000 */
[----:B------:R-:W-:Y:S01]  /*37a0*/  FMUL2 R18, R82.F32x2.HI_LO, -1.4426950216293334961 ;  /* 0xbfb8aa3b5212784a */ /* 0x000fe20001000000 */
[----:B------:R-:W2:Y:S01]  /*37b0*/  MUFU.EX2 R5, R5 ;  /* 0x0000000500057308 */ /* 0x000ea20000000800 */
[----:B-1----:R-:W-:-:S07]  /*37c0*/  FADD2 R20, R20.F32x2.HI_LO, 1 ;  /* 0x3f8000001414744b */ /* 0x002fce0000200000 */
[----:B------:R-:W-:Y:S08]  /*37d0*/  MUFU.EX2 R22, R22 ;  /* 0x0000001600167308 */ /* 0x000ff00000000800 */
[----:B------:R-:W1:Y:S01]  /*37e0*/  MUFU.EX2 R23, R23 ;  /* 0x0000001700177308 */ /* 0x000e620000000800 */
[----:B--2---:R-:W-:-:S07]  /*37f0*/  FADD2 R4, R4.F32x2.HI_LO, 1 ;  /* 0x3f8000000404744b */ /* 0x004fce0000200000 */
[----:B------:R-:W-:Y:S08]  /*3800*/  MUFU.EX2 R6, R6 ;  /* 0x0000000600067308 */ /* 0x000ff00000000800 */
        /* <DEDUP_REMOVED lines=35> */
[----:B------:R-:W-:Y:S08]  /*3a40*/  MUFU.RCP R20, R20 ;  /* 0x0000001400147308 */ /* 0x000ff00000001000 */
[----:B------:R-:W2:Y:S01]  /*3a50*/  MUFU.RCP R21, R21 ;  /* 0x0000001500157308 */ /* 0x000ea20000001000 */
[----:B-1----:R-:W-:-:S07]  /*3a60*/  FADD2 R16, R16.F32x2.HI_LO, 1 ;  /* 0x3f8000001010744b */ /* 0x002fce0000200000 */
[----:B------:R-:W-:Y:S08]  /*3a70*/  MUFU.RCP R4, R4 ;  /* 0x0000000400047308 */ /* 0x000ff00000001000 */
[----:B------:R-:W1:Y:S01]  /*3a80*/  MUFU.RCP R5, R5 ;  /* 0x0000000500057308 */ /* 0x000e620000001000 */
[----:B--2---:R-:W-:-:S04]  /*3a90*/  FMUL2 R20, R20.F32x2.HI_LO, R80.F32x2.HI_LO ;  /* 0x000000501414724a */ /* 0x004fc80000000000 */
[----:B------:R-:W-:-:S03]  /*3aa0*/  FMUL2 R20, R20.F32x2.HI_LO, R50.F32x2.HI_LO ;  /* 0x000000321414724a */ /* 0x000fc60000000000 */
[----:B------:R-:W-:Y:S01]  /*3ab0*/  MUFU.EX2 R18, R18 ;  /* 0x0000001200127308 */ /* 0x000fe20000000800 */
[----:B------:R-:W-:-:S07]  /*3ac0*/  FMUL2 R20, R20.F32x2.HI_LO, R88.F32 ;  /* 0x000000581414724a */ /* 0x000fce0001000000 */
[----:B------:R-:W2:Y:S01]  /*3ad0*/  MUFU.EX2 R19, R19 ;  /* 0x0000001300137308 */ /* 0x000ea20000000800 */
[----:B-1----:R-:W-:-:S04]  /*3ae0*/  FMUL2 R4, R4.F32x2.HI_LO, R34.F32x2.HI_LO ;  /* 0x000000220404724a */ /* 0x002fc80000000000 */
[----:B------:R-:W-:-:S03]  /*3af0*/  FMUL2 R4, R4.F32x2.HI_LO, R66.F32x2.HI_LO ;  /* 0x000000420404724a */ /* 0x000fc60000000000 */
[----:B------:R-:W-:Y:S01]  /*3b00*/  MUFU.RCP R22, R22 ;  /* 0x0000001600167308 */ /* 0x000fe20000001000 */
[----:B------:R-:W-:-:S07]  /*3b10*/  FMUL2 R4, R4.F32x2.HI_LO, R88.F32 ;  /* 0x000000580404724a */ /* 0x000fce0001000000 */
[----:B------:R-:W1:Y:S01]  /*3b20*/  MUFU.RCP R23, R23 ;  /* 0x0000001700177308 */ /* 0x000e620000001000 */
[----:B--2---:R-:W-:-:S07]  /*3b30*/  FADD2 R18, R18.F32x2.HI_LO, 1 ;  /* 0x3f8000001212744b */ /* 0x004fce0000200000 */
[----:B------:R-:W-:Y:S08]  /*3b40*/  MUFU.RCP R6, R6 ;  /* 0x0000000600067308 */ /* 0x000ff00000001000 */
[----:B------:R-:W2:Y:S01]  /*3b50*/  MUFU.RCP R7, R7 ;  /* 0x0000000700077308 */ /* 0x000ea20000001000 */
[----:B-1----:R-:W-:-:S04]  /*3b60*/  FMUL2 R22, R22.F32x2.HI_LO, R78.F32x2.HI_LO ;  /* 0x0000004e1616724a */ /* 0x002fc80000000000 */
[----:B------:R-:W-:-:S03]  /*3b70*/  FMUL2 R22, R22.F32x2.HI_LO, R44.F32x2.HI_LO ;  /* 0x0000002c1616724a */ /* 0x000fc60000000000 */
[----:B------:R-:W-:Y:S01]  /*3b80*/  MUFU.RCP R96, R96 ;  /* 0x0000006000607308 */ /* 0x000fe20000001000 */
[----:B------:R-:W-:-:S07]  /*3b90*/  FMUL2 R22, R22.F32x2.HI_LO, R88.F32 ;  /* 0x000000581616724a */ /* 0x000fce0001000000 */
[----:B------:R-:W1:Y:S01]  /*3ba0*/  MUFU.RCP R97, R97 ;  /* 0x0000006100617308 */ /* 0x000e620000001000 */
[----:B--2---:R-:W-:-:S04]  /*3bb0*/  FMUL2 R6, R6.F32x2.HI_LO, R32.F32x2.HI_LO ;  /* 0x000000200606724a */ /* 0x004fc80000000000 */
[----:B------:R-:W-:-:S03]  /*3bc0*/  FMUL2 R6, R6.F32x2.HI_LO, R60.F32x2.HI_LO ;  /* 0x0000003c0606724a */ /* 0x000fc60000000000 */
[----:B------:R-:W-:Y:S01]  /*3bd0*/  MUFU.RCP R94, R94 ;  /* 0x0000005e005e7308 */ /* 0x000fe20000001000 */
[----:B------:R-:W-:-:S07]  /*3be0*/  FMUL2 R6, R6.F32x2.HI_LO, R88.F32 ;  /* 0x000000580606724a */ /* 0x000fce0001000000 */
        /* <DEDUP_REMOVED lines=12> */
[----:B------:R-:W-:Y:S01]  /*3cb0*/  FMUL2 R100, R100.F32x2.HI_LO, R2.F32x2.HI_LO ;  /* 0x000000026464724a */ /* 0x000fe20000000000 */
[-C--:B------:R-:W-:Y:S02]  /*3cc0*/  FMNMX.NAN R3, |R20|, |R4|.reuse, !PT ;  /* 0x4000000414037209 */ /* 0x080fe40007820200 */
[----:B------:R-:W-:Y:S01]  /*3cd0*/  MUFU.RCP R8, R8 ;  /* 0x0000000800087308 */ /* 0x000fe20000001000 */
[----:B------:R-:W-:Y:S01]  /*3ce0*/  F2FP.SATFINITE.E2M1.F32.PACK_AB_MERGE_C R4, R5, R4, RZ ;  /* 0x000000040504723e */ /* 0x000fe200042070ff */
[----:B------:R-:W-:Y:S01]  /*3cf0*/  FMUL2 R100, R100.F32x2.HI_LO, R88.F32 ;  /* 0x000000586464724a */ /* 0x000fe20001000000 */
[----:B------:R-:W-:Y:S02]  /*3d00*/  FMNMX.NAN R2, |R23|, |R7|, !PT ;  /* 0x4000000717027209 */ /* 0x000fe40007820200 */
[----:B------:R-:W-:-:S03]  /*3d10*/  PRMT R4, R4, 0x7054, RZ ;  /* 0x0000705404047816 */ /* 0x000fc600000000ff */
        /* <DEDUP_REMOVED lines=21> */
[----:B--2---:R-:W-:Y:S01]  /*3e70*/  FMUL2 R14, R14.F32x2.HI_LO, R24.F32x2.HI_LO ;  /* 0x000000180e0e724a */ /* 0x004fe20000000000 */
[C---:B------:R-:W-:Y:S02]  /*3e80*/  FMNMX.NAN R24, |R21|.reuse, |R5|, !PT ;  /* 0x4000000515187209 */ /* 0x040fe40007820200 */
[----:B------:R-:W-:Y:S01]  /*3e90*/  F2FP.SATFINITE.E2M1.F32.PACK_AB_MERGE_C R25, R21, R20, RZ ;  /* 0x000000141519723e */ /* 0x000fe200042070ff */
[----:B------:R-:W-:Y:S01]  /*3ea0*/  FMUL2 R14, R14.F32x2.HI_LO, R52.F32x2.HI_LO ;  /* 0x000000340e0e724a */ /* 0x000fe20000000000 */
[----:B------:R-:W-:Y:S02]  /*3eb0*/  F2FP.SATFINITE.E2M1.F32.PACK_AB_MERGE_C R5, R23, R22, RZ ;  /* 0x000000161705723e */ /* 0x000fe400042070ff */
[----:B------:R-:W-:Y:S01]  /*3ec0*/  MUFU.RCP R98, R98 ;  /* 0x0000006200627308 */ /* 0x000fe20000001000 */
[----:B------:R-:W-:Y:S01]  /*3ed0*/  FMNMX.NAN R21, |R22|, |R6|, !PT ;  /* 0x4000000616157209 */ /* 0x000fe20007820200 */
[----:B------:R-:W-:Y:S01]  /*3ee0*/  FMUL2 R14, R14.F32x2.HI_LO, R88.F32 ;  /* 0x000000580e0e724a */ /* 0x000fe20001000000 */
[----:B------:R-:W-:-:S02]  /*3ef0*/  F2FP.SATFINITE.E2M1.F32.PACK_AB_MERGE_C R22, R97, R96, RZ ;  /* 0x000000606116723e */ /* 0x000fc400042070ff */
[----:B------:R-:W-:Y:S02]  /*3f00*/  F2FP.SATFINITE.E2M1.F32.PACK_AB_MERGE_C R6, R7, R6, RZ ;  /* 0x000000060706723e */ /* 0x000fe400042070ff */
[----:B------:R-:W-:Y:S01]  /*3f10*/  PRMT R22, R22, 0x7604, RZ ;  /* 0x0000760416167816 */ /* 0x000fe200000000ff */
[----:B------:R-:W2:Y:S01]  /*3f20*/  MUFU.RCP R99, R99 ;  /* 0x0000006300637308 */ /* 0x000ea20000001000 */
[----:B-1----:R-:W-:Y:S01]  /*3f30*/  FMUL2 R12, R12.F32x2.HI_LO, R26.F32x2.HI_LO ;  /* 0x0000001a0c0c724a */ /* 0x002fe20000000000 */
[----:B------:R-:W-:Y:S02]  /*3f40*/  F2FP.SATFINITE.E2M1.F32.PACK_AB_MERGE_C R27, R95, R94, RZ ;  /* 0x0000005e5f1b723e */ /* 0x000fe400042070ff */
[----:B------:R-:W-:Y:S01]  /*3f50*/  FMNMX.NAN R20, |R91|, |R9|, !PT ;  /* 0x400000095b147209 */ /* 0x000fe20007820200 */
[----:B------:R-:W-:Y:S01]  /*3f60*/  FMUL2 R12, R12.F32x2.HI_LO, R58.F32x2.HI_LO ;  /* 0x0000003a0c0c724a */ /* 0x000fe20000000000 */
[----:B------:R-:W-:Y:S02]  /*3f70*/  PRMT R27, R27, 0x7054, RZ ;  /* 0x000070541b1b7816 */ /* 0x000fe400000000ff */
[----:B------:R-:W-:Y:S01]  /*3f80*/  MUFU.RCP R16, R16 ;  /* 0x0000001000107308 */ /* 0x000fe20000001000 */
[----:B------:R-:W-:Y:S01]  /*3f90*/  FMUL2 R12, R12.F32x2.HI_LO, R88.F32 ;  /* 0x000000580c0c724a */ /* 0x000fe20001000000 */
[----:B------:R-:W-:-:S02]  /*3fa0*/  F2FP.SATFINITE.E2M1.F32.PACK_AB_MERGE_C R7, R9, R8, RZ ;  /* 0x000000080907723e */ /* 0x000fc400042070ff */
[----:B------:R-:W-:Y:S02]  /*3fb0*/  FMNMX.NAN R23, |R90|, |R8|, !PT ;  /* 0x400000085a177209 */ /* 0x000fe40007820200 */
[----:B------:R-:W-:Y:S02]  /*3fc0*/  FMNMX.NAN R9, |R92|, |R10|, !PT ;  /* 0x4000000a5c097209 */ /* 0x000fe40007820200 */
[----:B------:R-:W1:Y:S01]  /*3fd0*/  MUFU.RCP R17, R17 ;  /* 0x0000001100117308 */ /* 0x000e620000001000 */
[----:B--2---:R-:W-:Y:S01]  /*3fe0*/  FMUL2 R98, R98.F32x2.HI_LO, R68.F32x2.HI_LO ;  /* 0x000000446262724a */ /* 0x004fe20000000000 */
[----:B------:R-:W-:Y:S02]  /*3ff0*/  FMNMX.NAN R8, |R93|, |R11|, !PT ;  /* 0x4000000b5d087209 */ /* 0x000fe40007820200 */
[----:B------:R-:W-:Y:S01]  /*4000*/  F2FP.SATFINITE.E2M1.F32.PACK_AB_MERGE_C R10, R11, R10, RZ ;  /* 0x0000000a0b0a723e */ /* 0x000fe200042070ff */
[----:B------:R-:W-:Y:S01]  /*4010*/  FMUL2 R98, R98.F32x2.HI_LO, R38.F32x2.HI_LO ;  /* 0x000000266262724a */ /* 0x000fe20000000000 */
[----:B------:R-:W-:-:S02]  /*4020*/  LOP3.LUT R11, R22, R27, RZ, 0xfc, !PT ;  /* 0x0000001b160b7212 */ /* 0x000fc400078efcff */
[----:B------:R-:W-:Y:S01]  /*4030*/  MUFU.RCP R18, R18 ;  /* 0x0000001200127308 */ /* 0x000fe20000001000 */
[----:B------:R-:W-:Y:S01]  /*4040*/  F2FP.SATFINITE.E2M1.F32.PACK_AB_MERGE_C R26, R13, R12, RZ ;  /* 0x0000000c0d1a723e */ /* 0x000fe200042070ff */
[----:B------:R-:W-:Y:S01]  /*4050*/  FMUL2 R98, R98.F32x2.HI_LO, R88.F32 ;  /* 0x000000586262724a */ /* 0x000fe20001000000 */
[----:B------:R-:W-:Y:S02]  /*4060*/  F2FP.SATFINITE.E2M1.F32.PACK_AB_MERGE_C R27, R15, R14, RZ ;  /* 0x0000000e0f1b723e */ /* 0x000fe400042070ff */
[----:B------:R-:W-:Y:S02]  /*4070*/  FMNMX3.NAN R24, |R95|, |R13|, R24, !PT ;  /* 0x4000000d5f187276 */ /* 0x000fe40007820218 */
[----:B------:R-:W-:Y:S01]  /*4080*/  PRMT R22, R25, 0x7054, RZ ;  /* 0x0000705419167816 */ /* 0x000fe200000000ff */
[----:B------:R-:W2:Y:S01]  /*4090*/  MUFU.RCP R19, R19 ;  /* 0x0000001300137308 */ /* 0x000ea20000001000 */
[----:B-1----:R-:W-:Y:S01]  /*40a0*/  FMUL2 R16, R16.F32x2.HI_LO, R84.F32x2.HI_LO ;  /* 0x000000541010724a */ /* 0x002fe20000000000 */
[----:B------:R-:W-:-:S02]  /*40b0*/  PRMT R13, R5, 0x7604, RZ ;  /* 0x00007604050d7816 */ /* 0x000fc400000000ff */
[----:B------:R-:W-:Y:S01]  /*40c0*/  PRMT R26, R26, 0x7054, RZ ;  /* 0x000070541a1a7816 */ /* 0x000fe200000000ff */
[----:B------:R-:W-:Y:S01]  /*40d0*/  FMUL2 R16, R16.F32x2.HI_LO, R54.F32x2.HI_LO ;  /* 0x000000361010724a */ /* 0x000fe20000000000 */
[----:B------:R-:W-:Y:S02]  /*40e0*/  PRMT R5, R27, 0x7604, RZ ;  /* 0x000076041b057816 */ /* 0x000fe400000000ff */
[----:B------:R-:W-:Y:S01]  /*40f0*/  PRMT R25, R6, 0x7604, RZ ;  /* 0x0000760406197816 */ /* 0x000fe200000000ff */
[----:B------:R-:W-:Y:S01]  /*4100*/  FMUL2 R16, R16.F32x2.HI_LO, R88.F32 ;  /* 0x000000581010724a */ /* 0x000fe20001000000 */
[----:B------:R-:W-:Y:S02]  /*4110*/  LOP3.LUT R22, R13, R22, RZ, 0xfc, !PT ;  /* 0x000000160d167212 */ /* 0x000fe400078efcff */
[C---:B------:R-:W-:Y:S02]  /*4120*/  F2FP.SATFINITE.E2M1.F32.PACK_AB_MERGE_C R6, R99.reuse, R98, RZ ;  /* 0x000000626306723e */ /* 0x040fe400042070ff */
[----:B------:R-:W-:-:S02]  /*4130*/  FMNMX3.NAN R13, |R99|, |R17|, R20, !PT ;  /* 0x40000011630d7276 */ /* 0x000fc40007820214 */
[----:B------:R-:W-:Y:S01]  /*4140*/  F2FP.SATFINITE.E2M1.F32.PACK_AB_MERGE_C R91, R91, R90, RZ ;  /* 0x0000005a5b5b723e */ /* 0x000fe200042070ff */
[----:B--2---:R-:W-:Y:S01]  /*4150*/  FMUL2 R18, R18.F32x2.HI_LO, R82.F32x2.HI_LO ;  /* 0x000000521212724a */ /* 0x004fe20000000000 */
[----:B------:R-:W-:Y:S02]  /*4160*/  LOP3.LUT R5, R5, R26, RZ, 0xfc, !PT ;  /* 0x0000001a05057212 */ /* 0x000fe400078efcff */
[----:B------:R-:W-:Y:S01]  /*4170*/  LOP3.LUT R4, R25, R4, RZ, 0xfc, !PT ;  /* 0x0000000419047212 */ /* 0x000fe200078efcff */
[----:B------:R-:W-:Y:S01]  /*4180*/  FMUL2 R18, R18.F32x2.HI_LO, R48.F32x2.HI_LO ;  /* 0x000000301212724a */ /* 0x000fe20000000000 */
[----:B------:R-:W-:Y:S02]  /*4190*/  F2FP.SATFINITE.E2M1.F32.PACK_AB_MERGE_C R20, R17, R16, RZ ;  /* 0x000000101114723e */ /* 0x000fe400042070ff */
[----:B------:R-:W-:Y:S01]  /*41a0*/  LOP3.LUT R6, R11, 0xff, R6, 0xf8, !PT ;  /* 0x000000ff0b067812 */ /* 0x000fe200078ef806 */
[----:B------:R-:W-:Y:S01]  /*41b0*/  FMUL2 R18, R18.F32x2.HI_LO, R88.F32 ;  /* 0x000000581212724a */ /* 0x000fe20001000000 */
[----:B------:R-:W-:-:S02]  /*41c0*/  F2FP.SATFINITE.E2M1.F32.PACK_AB_MERGE_C R17, R101, R100, RZ ;  /* 0x000000646511723e */ /* 0x000fc400042070ff */
[----:B------:R-:W-:Y:S02]  /*41d0*/  F2FP.SATFINITE.E2M1.F32.PACK_AB_MERGE_C R93, R93, R92, RZ ;  /* 0x0000005c5d5d723e */ /* 0x000fe400042070ff */
[----:B------:R-:W-:Y:S02]  /*41e0*/  LOP3.LUT R22, R22, 0xff, R91, 0xf8, !PT ;  /* 0x000000ff16167812 */ /* 0x000fe400078ef85b */
[----:B------:R-:W-:Y:S02]  /*41f0*/  LOP3.LUT R20, R5, 0xff, R20, 0xf8, !PT ;  /* 0x000000ff05147812 */ /* 0x000fe400078ef814 */
[----:B------:R-:W-:Y:S02]  /*4200*/  F2FP.SATFINITE.E2M1.F32.PACK_AB_MERGE_C R11, R19, R18, RZ ;  /* 0x00000012130b723e */ /* 0x000fe400042070ff */
[----:B------:R-:W-:Y:S02]  /*4210*/  LOP3.LUT R7, R4, 0xff, R7, 0xf8, !PT ;  /* 0x000000ff04077812 */ /* 0x000fe400078ef807 */
[----:B------:R-:W-:-:S02]  /*4220*/  PRMT R4, R17, 0x6540, R6 ;  /* 0x0000654011047816 */ /* 0x000fc40000000006 */
[----:B------:R-:W-:Y:S02]  /*4230*/  PRMT R5, R93, 0x6540, R22 ;  /* 0x000065405d057816 */ /* 0x000fe40000000016 */
[----:B------:R-:W-:Y:S02]  /*4240*/  PRMT R6, R11, 0x6540, R20 ;  /* 0x000065400b067816 */ /* 0x000fe40000000014 */
[----:B------:R-:W-:Y:S02]  /*4250*/  PRMT R7, R10, 0x6540, R7 ;  /* 0x000065400a077816 */ /* 0x000fe40000000007 */
[----:B------:R-:W-:Y:S02]  /*4260*/  FMNMX3.NAN R23, |R98|, |R16|, R23, !PT ;  /* 0x4000001062177276 */ /* 0x000fe40007820217 */
[----:B------:R-:W-:Y:S01]  /*4270*/  FMNMX3.NAN R12, |R94|, |R12|, R3, !PT ;  /* 0x4000000c5e0c7276 */ /* 0x000fe20007820203 */
[----:B------:R1:W-:Y:S01]  /*4280*/  STS.128 [R110+0x4400], R4 ;  /* 0x004400046e007388 */ /* 0x0003e20000000c00 */
[----:B------:R-:W-:-:S02]  /*4290*/  FMNMX3.NAN R8, |R101|, |R19|, R8, !PT ;  /* 0x4000001365087276 */ /* 0x000fc40007820208 */
[----:B------:R-:W-:Y:S01]  /*42a0*/  FMNMX3.NAN R15, |R97|, |R15|, R2, !PT ;  /* 0x4000000f610f7276 */ /* 0x000fe20007820202 */
[----:B------:R2:W-:Y:S06]  /*42b0*/  MEMBAR.ALL.CTA ;  /* 0x0000000000007992 */ /* 0x0005ec0000008000 */
[----:B--2---:R-:W2:Y:S01]  /*42c0*/  FENCE.VIEW.ASYNC.S ;  /* 0x00000000000073c6 */ /* 0x004ea20000000000 */
[----:B------:R-:W-:Y:S02]  /*42d0*/  FMNMX3.NAN R9, |R100|, |R18|, R9, !PT ;  /* 0x4000001264097276 */ /* 0x000fe40007820209 */
[----:B------:R-:W-:-:S02]  /*42e0*/  FMNMX3.NAN R14, |R96|, |R14|, R21, !PT ;  /* 0x4000000e600e7276 */ /* 0x000fc40007820215 */
[----:B------:R-:W-:Y:S02]  /*42f0*/  FMNMX.NAN R13, R13, R24, !PT ;  /* 0x000000180d0d7209 */ /* 0x000fe40007820000 */
[----:B------:R-:W-:Y:S02]  /*4300*/  FMNMX.NAN R12, R23, R12, !PT ;  /* 0x0000000c170c7209 */ /* 0x000fe40007820000 */
[----:B------:R-:W-:Y:S02]  /*4310*/  FMNMX3.NAN R8, R8, R15, R13, !PT ;  /* 0x0000000f08087276 */ /* 0x000fe4000782000d */
[----:B------:R-:W-:-:S04]  /*4320*/  FMNMX3.NAN R9, R9, R14, R12, !PT ;  /* 0x0000000e09097276 */ /* 0x000fc8000782000c */
[----:B------:R-:W-:-:S04]  /*4330*/  FMNMX3.NAN R9, R9, R8, RZ, !PT ;  /* 0x0000000809097276 */ /* 0x000fc800078200ff */
[----:B------:R-:W-:Y:S01]  /*4340*/  FMNMX R126, R9, R126, !PT ;  /* 0x0000007e097e7209 */ /* 0x000fe20007800000 */
[----:B--2---:R-:W-:Y:S06]  /*4350*/  BAR.SYNC.DEFER_BLOCKING 0x2, 0x80 ;  /* 0x0082000000007b1d */ /* 0x004fec0000010000 */
[----:B-1----:R-:W-:Y:S05]  /*4360*/  @P2 BRA `(.L_x_56) ;  /* 0x0000000000442947 */ /* 0x002fea0003800000 */
[----:B------:R-:W-:Y:S01]  /*4370*/  IMAD R128, R89, 0x4, R128 ;  /* 0x0000000459807824 */ /* 0x000fe200078e0280 */
[----:B------:R-:W-:Y:S01]  /*4380*/  UIADD3 UR12, UP0, UPT, UR10, 0x2c0, URZ ;  /* 0x000002c00a0c7890 */ /* 0x000fe2000ff1e0ff */
[----:B------:R-:W-:Y:S02]  /*4390*/  PLOP3.LUT P0, PT, PT, PT, PT, 0x80, 0x8 ;  /* 0x000000000008781c */ /* 0x000fe40003f0f070 */
[----:B------:R-:W-:Y:S01]  /*43a0*/  IADD3 R2, PT, PT, R87, 0x4400, RZ ;  /* 0x0000440057027810 */ /* 0x000fe20007ffe0ff */
[----:B------:R-:W-:Y:S01]  /*43b0*/  IMAD.SHL.U32 R128, R128, 0x10, RZ ;  /* 0x0000001080807824 */ /* 0x000fe200078e00ff */
[----:B------:R-:W-:-:S12]  /*43c0*/  UIADD3.X UR13, UPT, UPT, URZ, UR11, URZ, UP0, !UPT ;  /* 0x0000000bff0d7290 */ /* 0x000fd800087fe4ff */
.L_x_57:
        /* <DEDUP_REMOVED lines=10> */
[----:B------:R0:W-:Y:S02]  /*4470*/  UTMACMDFLUSH ;  /* 0x00000000000079b7 */ /* 0x0001e40000000000 */
.L_x_56:
[----:B------:R-:W-:Y:S01]  /*4480*/  BAR.SYNC.DEFER_BLOCKING 0x2, 0x80 ;  /* 0x0082000000007b1d */ /* 0x000fe20000010000 */
[----:B------:R-:W-:Y:S01]  /*4490*/  HFMA2 R128, -RZ, RZ, 0, 1.1920928955078125e-07 ;  /* 0x00000002ff807431 */ /* 0x000fe200000001ff */
[----:B------:R-:W-:-:S04]  /*44a0*/  PLOP3.LUT P0, PT, PT, PT, PT, 0x8, 0x80 ;  /* 0x000000000080781c */ /* 0x000fc80003f0e170 */
[----:B------:R-:W-:Y:S09]  /*44b0*/  @P3 BRA `(.L_x_58) ;  /* 0xffffffe800c83947 */ /* 0x000ff2000383ffff */
[----:B------:R-:W-:Y:S01]  /*44c0*/  ELECT P0, URZ, PT ;  /* 0x0000000000ff782f */ /* 0x000fe20003800000 */
[C---:B------:R-:W-:Y:S01]  /*44d0*/  IMAD R3, R108.reuse, 0x8, R87 ;  /* 0x000000086c037824 */ /* 0x040fe200078e0257 */
[----:B------:R-:W-:Y:S01]  /*44e0*/  SHF.L.U32 R4, R107, 0x1f, RZ ;  /* 0x0000001f6b047819 */ /* 0x000fe200000006ff */
[----:B------:R-:W-:Y:S01]  /*44f0*/  BSSY B0, `(.L_x_59) ;  /* 0x0000006000007945 */ /* 0x000fe20003800000 */
[----:B------:R-:W-:-:S09]  /*4500*/  LEA R91, R108, R87, 0x4 ;  /* 0x000000576c5b7211 */ /* 0x000fd200078e20ff */
[----:B------:R-:W-:-:S04]  /*4510*/  @P0 IMAD.MOV.U32 R2, RZ, RZ, 0x1 ;  /* 0x00000001ff020424 */ /* 0x000fc800078e00ff */
[----:B------:R1:W-:Y:S01]  /*4520*/  @P0 SYNCS.ARRIVE.TRANS64.ART0 RZ, [R123+URZ+0x70], R2 ;  /* 0x000070027bff09a7 */ /* 0x0003e200085000ff */
[----:B------:R-:W2:Y:S02]  /*4530*/  SYNCS.PHASECHK.TRANS64.TRYWAIT P0, [R3+URZ+0x80], R4 ;  /* 0x00008004030075a7 */ /* 0x000ea400080011ff */
[----:B-12---:R-:W-:Y:S05]  /*4540*/  @!P0 BRA `(.L_x_60) ;  /* 0x0000000800cc8947 */ /* 0x006fea0003800000 */
.L_x_92:
[----:B------:R-:W-:Y:S05]  /*4550*/  BSYNC B0 ;  /* 0x0000000000007941 */ /* 0x000fea0003800000 */
.L_x_59:
[----:B------:R-:W2:Y:S01]  /*4560*/  LDS.128 R88, [R91+0x37c10] ;  /* 0x037c10005b587984 */ /* 0x000ea20000000c00 */
[----:B------:R-:W-:Y:S01]  /*4570*/  CREDUX.MAXABS.F32.NAN UR4, R126 ;  /* 0x000000007e0472cc */ /* 0x000fe20000006400 */
[----:B------:R-:W-:Y:S01]  /*4580*/  BSSY.RECONVERGENT B0, `(.L_x_61) ;  /* 0x0000014000007945 */ /* 0x000fe20003800200 */
[----:B------:R-:W-:Y:S01]  /*4590*/  ISETP.NE.AND P0, PT, R102, RZ, PT ;  /* 0x000000ff6600720c */ /* 0x000fe20003f05270 */
[----:B------:R3:W-:Y:S06]  /*45a0*/  MEMBAR.ALL.CTA ;  /* 0x0000000000007992 */ /* 0x0007ec0000008000 */
[----:B---3--:R-:W3:Y:S01]  /*45b0*/  FENCE.VIEW.ASYNC.S ;  /* 0x00000000000073c6 */ /* 0x008ee20000000000 */
[----:B------:R-:W-:-:S02]  /*45c0*/  VIADD R106, R106, 0x1 ;  /* 0x000000016a6a7836 */ /* 0x000fc40000000000 */
[----:B------:R-:W-:Y:S02]  /*45d0*/  VIADD R108, R108, 0x1 ;  /* 0x000000016c6c7836 */ /* 0x000fe40000000000 */
[----:B------:R-:W-:Y:S01]  /*45e0*/  IMAD.U32 R2, RZ, RZ, UR4 ;  /* 0x00000004ff027e24 */ /* 0x000fe2000f8e00ff */
[----:B---3--:R3:W-:Y:S04]  /*45f0*/  SYNCS.ARRIVE.TRANS64.ART0 RZ, [R3+URZ+0x90], R0 ;  /* 0x0000900003ff79a7 */ /* 0x0087e800085000ff */
[----:B------:R3:W-:Y:S01]  /*4600*/  @!P0 STS [R119+0x37c00], R2 ;  /* 0x037c000277008388 */ /* 0x0007e20000000800 */
[----:B------:R-:W-:Y:S01]  /*4610*/  BAR.SYNC.DEFER_BLOCKING 0x2, 0x80 ;  /* 0x0082000000007b1d */ /* 0x000fe20000010000 */
[----:B------:R-:W-:-:S13]  /*4620*/  LOP3.LUT P0, RZ, R121, R102, RZ, 0xfc, !PT ;  /* 0x0000006679ff7212 */ /* 0x000fda000780fcff */
[----:B------:R-:W-:Y:S05]  /*4630*/  @P0 BRA `(.L_x_62) ;  /* 0x0000000000200947 */ /* 0x000fea0003800000 */
[----:B------:R-:W-:Y:S01]  /*4640*/  IMAD.U32 R87, RZ, RZ, UR7 ;  /* 0x00000007ff577e24 */ /* 0x000fe2000f8e00ff */
[----:B------:R-:W4:Y:S04]  /*4650*/  LDCU.64 UR4, c[0x0][0x740] ;  /* 0x0000e800ff0477ac */ /* 0x000f280008000a00 */
[----:B-1----:R-:W1:Y:S01]  /*4660*/  LDS.128 R4, [R87+0x37c00] ;  /* 0x037c000057047984 */ /* 0x002e620000000c00 */
[----:B---34-:R-:W-:-:S04]  /*4670*/  LEA R2, P0, R103, UR4, 0x2 ;  /* 0x0000000467027c11 */ /* 0x018fc8000f8010ff */
[----:B------:R-:W-:Y:S02]  /*4680*/  LEA.HI.X R3, R103, UR5, R86, 0x2, P0 ;  /* 0x0000000567037c11 */ /* 0x000fe400080f1456 */
[----:B-1----:R-:W-:-:S04]  /*4690*/  FMNMX3 R4, R4, RZ, R5, !PT ;  /* 0x000000ff04047276 */ /* 0x002fc80007800005 */
[----:B------:R-:W-:-:S05]  /*46a0*/  FMNMX3 R7, R4, R6, R7, !PT ;  /* 0x0000000604077276 */ /* 0x000fca0007800007 */
[----:B------:R4:W-:Y:S02]  /*46b0*/  REDG.E.MAX.S32.STRONG.GPU desc[UR22][R2.64], R7 ;  /* 0x000000070200798e */ /* 0x0009e4000d12e316 */
.L_x_62:
[----:B------:R-:W-:Y:S05]  /*46c0*/  BSYNC.RECONVERGENT B0 ;  /* 0x0000000000007941 */ /* 0x000fea0003800200 */
.L_x_61:
[----:B--2---:R-:W-:Y:S02]  /*46d0*/  ISETP.NE.AND P0, PT, R91, 0x1, PT ;  /* 0x000000015b00780c */ /* 0x004fe40003f05270 */
[----:B------:R-:W-:Y:S02]  /*46e0*/  ISETP.NE.AND P1, PT, R108, 0x2, PT ;  /* 0x000000026c00780c */ /* 0x000fe40003f25270 */
[----:B------:R-:W-:Y:S02]  /*46f0*/  ISETP.NE.AND P2, PT, R106, 0x2, PT ;  /* 0x000000026a00780c */ /* 0x000fe40003f45270 */
[----:B------:R-:W-:Y:S02]  /*4700*/  SEL R4, RZ, 0x1, P1 ;  /* 0x00000001ff047807 */ /* 0x000fe40000800000 */
[----:B---34-:R-:W-:Y:S02]  /*4710*/  SEL R2, RZ, 0x1, P2 ;  /* 0x00000001ff027807 */ /* 0x018fe40001000000 */
[----:B------:R-:W-:-:S02]  /*4720*/  LOP3.LUT R107, R107, R4, RZ, 0x3c, !PT ;  /* 0x000000046b6b7212 */ /* 0x000fc400078e3cff */
[----:B------:R-:W-:Y:S02]  /*4730*/  LOP3.LUT R105, R105, R2, RZ, 0x3c, !PT ;  /* 0x0000000269697212 */ /* 0x000fe400078e3cff */
[----:B------:R-:W-:Y:S02]  /*4740*/  SEL R108, R108, RZ, P1 ;  /* 0x000000ff6c6c7207 */ /* 0x000fe40000800000 */
[----:B------:R-:W-:Y:S01]  /*4750*/  SEL R106, R106, RZ, P2 ;  /* 0x000000ff6a6a7207 */ /* 0x000fe20001000000 */
[----:B------:R-:W-:Y:S06]  /*4760*/  @!P0 BRA `(.L_x_63) ;  /* 0xffffffe400d08947 */ /* 0x000fec000383ffff */
.L_x_51:
[----:B------:R-:W-:-:S13]  /*4770*/  ISETP.NE.AND P0, PT, R121, RZ, PT ;  /* 0x000000ff7900720c */ /* 0x000fda0003f05270 */
[----:B------:R-:W-:Y:S05]  /*4780*/  @P0 BRA `(.L_x_64) ;  /* 0x00000000001c0947 */ /* 0x000fea0003800000 */
[----:B------:R-:W3:Y:S01]  /*4790*/  S2UR UR4, SR_CgaCtaId ;  /* 0x00000000000479c3 */ /* 0x000ee20000008800 */
[----:B------:R-:W-:Y:S02]  /*47a0*/  ELECT P1, URZ, PT ;  /* 0x0000000000ff782f */ /* 0x000fe40003820000 */
[----:B------:R-:W-:Y:S01]  /*47b0*/  MOV R2, 0x1 ;  /* 0x0000000100027802 */ /* 0x000fe20000000f00 */
[----:B------:R-:W-:-:S04]  /*47c0*/  UMOV UR5, 0x40 ;  /* 0x0000004000057882 */ /* 0x000fc80000000000 */
[----:B------:R-:W-:Y:S01]  /*47d0*/  UVIRTCOUNT.DEALLOC.SMPOOL 0x80 ;  /* 0x000000800000784c */ /* 0x000fe20000000000 */
[----:B---3--:R-:W-:-:S09]  /*47e0*/  ULEA UR4, UR4, UR5, 0x18 ;  /* 0x0000000504047291 */ /* 0x008fd2000f8ec0ff */
[----:B------:R3:W-:Y:S03]  /*47f0*/  @P1 STS.U8 [UR4], R2 ;  /* 0x00000002ff001988 */ /* 0x0007e60008000004 */
.L_x_64:
[----:B------:R-:W-:Y:S06]  /*4800*/  BAR.SYNC.DEFER_BLOCKING 0x2, 0x80 ;  /* 0x0082000000007b1d */ /* 0x000fec0000010000 */
[----:B------:R-:W-:Y:S05]  /*4810*/  @P0 BRA `(.L_x_65) ;  /* 0x00000000009c0947 */ /* 0x000fea0003800000 */
[----:B------:R-:W4:Y:S01]  /*4820*/  S2UR UR5, SR_CgaCtaId ;  /* 0x00000000000579c3 */ /* 0x000f220000008800 */
[----:B------:R-:W-:Y:S01]  /*4830*/  NOP ;  /* 0x0000000000007918 */ /* 0x000fe20000000000 */
[----:B------:R-:W-:Y:S01]  /*4840*/  UMOV UR4, 0x50 ;  /* 0x0000005000047882 */ /* 0x000fe20000000000 */
[----:B------:R-:W-:Y:S01]  /*4850*/  LOP3.LUT R4, R120, 0xffff, RZ, 0xc0, !PT ;  /* 0x0000ffff78047812 */ /* 0x000fe200078ec0ff */
[----:B-12---:R-:W-:-:S03]  /*4860*/  IMAD.MOV.U32 R3, RZ, RZ, 0xffff ;  /* 0x0000ffffff037424 */ /* 0x006fc600078e00ff */
[----:B------:R-:W-:-:S04]  /*4870*/  SHF.R.U32.HI R4, RZ, 0x5, R4 ;  /* 0x00000005ff047819 */ /* 0x000fc80000011604 */
[----:B------:R-:W-:Y:S01]  /*4880*/  SHF.L.U32 R3, R3, R4, RZ ;  /* 0x0000000403037219 */ /* 0x000fe200000006ff */
[----:B------:R-:W-:-:S05]  /*4890*/  VIADD R5, R4, 0x10 ;  /* 0x0000001004057836 */ /* 0x000fca0000000000 */
[----:B------:R-:W-:Y:S01]  /*48a0*/  SHF.L.U32 R0, R0, R5, RZ ;  /* 0x0000000500007219 */ /* 0x000fe200000006ff */
[----:B----4-:R-:W-:-:S03]  /*48b0*/  ULEA UR5, UR5, UR4, 0x18 ;  /* 0x0000000405057291 */ /* 0x010fc6000f8ec0ff */
[----:B------:R-:W-:-:S04]  /*48c0*/  LOP3.LUT R5, R0, R3, RZ, 0xfc, !PT ;  /* 0x0000000300057212 */ /* 0x000fc800078efcff */
[C---:B------:R-:W-:Y:S02]  /*48d0*/  LOP3.LUT R3, R5.reuse, 0xffff, RZ, 0xc0, !PT ;  /* 0x0000ffff05037812 */ /* 0x040fe400078ec0ff */
[----:B---3--:R-:W1:Y:S02]  /*48e0*/  LDS R2, [UR5] ;  /* 0x00000005ff027984 */ /* 0x008e640008000800 */
[----:B-1----:R-:W-:-:S04]  /*48f0*/  LOP3.LUT R0, R5, 0xffff, R2, 0x80, !PT ;  /* 0x0000ffff05007812 */ /* 0x002fc800078e8002 */
[----:B------:R-:W-:-:S13]  /*4900*/  ISETP.NE.AND P0, PT, R0, R3, PT ;  /* 0x000000030000720c */ /* 0x000fda0003f05270 */
[----:B------:R-:W-:Y:S05]  /*4910*/  @P0 BRA `(.L_x_66) ;  /* 0x0000000000500947 */ /* 0x000fea0003800000 */
[----:B------:R-:W-:Y:S02]  /*4920*/  SHF.R.U32.HI R0, RZ, 0x10, R2 ;  /* 0x00000010ff007819 */ /* 0x000fe40000011602 */
[----:B------:R-:W-:-:S04]  /*4930*/  SHF.R.U32.HI R3, RZ, 0x10, R5 ;  /* 0x00000010ff037819 */ /* 0x000fc80000011605 */
[----:B------:R-:W-:-:S04]  /*4940*/  LOP3.LUT R0, R0, R3, RZ, 0xc0, !PT ;  /* 0x0000000300007212 */ /* 0x000fc800078ec0ff */
[----:B------:R-:W-:-:S13]  /*4950*/  ISETP.NE.AND P0, PT, R0, R3, PT ;  /* 0x000000030000720c */ /* 0x000fda0003f05270 */
[----:B------:R-:W-:Y:S05]  /*4960*/  @P0 BRA `(.L_x_67) ;  /* 0x0000000000300947 */ /* 0x000fea0003800000 */
[----:B------:R-:W-:Y:S01]  /*4970*/  R2UR UR8, R5 ;  /* 0x00000000050872ca */ /* 0x000fe200000e0000 */
[----:B------:R-:W1:Y:S01]  /*4980*/  S2R R2, SR_LANEID ;  /* 0x0000000000027919 */ /* 0x000e620000000000 */
[----:B------:R-:W-:Y:S02]  /*4990*/  VOTEU.ANY UR6, UPT, PT ;  /* 0x0000000000067886 */ /* 0x000fe400038e0100 */
[----:B------:R-:W-:-:S09]  /*49a0*/  UFLO.U32 UR6, UR6 ;  /* 0x00000006000672bd */ /* 0x000fd200080e0000 */
[----:B------:R-:W-:-:S06]  /*49b0*/  ULOP3.LUT UR8, URZ, UR8, URZ, 0x33, !UPT ;  /* 0x00000008ff087292 */ /* 0x000fcc000f8e33ff */
[----:B------:R-:W-:-:S04]  /*49c0*/  IMAD.U32 R0, RZ, RZ, UR8 ;  /* 0x00000008ff007e24 */ /* 0x000fc8000f8e00ff */
[----:B------:R-:W2:Y:S02]  /*49d0*/  REDUX UR4, R0 ;  /* 0x00000000000473c4 */ /* 0x000ea40000000000 */
[----:B------:R3:W-:Y:S01]  /*49e0*/  UTCATOMSWS.AND URZ, UR8 ;  /* 0x0000000800ff79e3 */ /* 0x0007e20008000000 */
[----:B-1----:R-:W-:Y:S01]  /*49f0*/  ISETP.EQ.U32.AND P0, PT, R2, UR6, PT ;  /* 0x0000000602007c0c */ /* 0x002fe2000bf02070 */
[----:B--2---:R-:W-:-:S12]  /*4a00*/  IMAD.U32 R2, RZ, RZ, UR4 ;  /* 0x00000004ff027e24 */ /* 0x004fd8000f8e00ff */
[----:B------:R3:W-:Y:S01]  /*4a10*/  @P0 ATOMS.AND RZ, [UR5], R2 ;  /* 0x00000002ffff098c */ /* 0x0007e2000a800005 */
[----:B------:R-:W-:Y:S05]  /*4a20*/  BRA `(.L_x_68) ;  /* 0x0000000000147947 */ /* 0x000fea0003800000 */
.L_x_67:
[----:B------:R-:W-:Y:S02]  /*4a30*/  MOV R2, 0x4a50 ;  /* 0x00004a5000027802 */ /* 0x000fe40000000f00 */
[----:B------:R-:W-:Y:S05]  /*4a40*/  CALL.REL.NOINC `($__internal_0_$__cuda_sm10x_tcgen05_guardrail_trap_col_being_dealloced_not_returned_by_alloc) ;  /* 0x0000000400a47944 */ /* 0x000fea0003c00000 */
[----:B------:R-:W-:Y:S05]  /*4a50*/  BRA `(.L_x_68) ;  /* 0x0000000000087947 */ /* 0x000fea0003800000 */
.L_x_66:
[----:B------:R-:W-:Y:S02]  /*4a60*/  MOV R2, 0x4a80 ;  /* 0x00004a8000027802 */ /* 0x000fe40000000f00 */
[----:B------:R-:W-:Y:S05]  /*4a70*/  CALL.REL.NOINC `($__internal_2_$__cuda_sm10x_tcgen05_guardrail_trap_unallocated_columns_being_dealloced) ;  /* 0x0000000400b07944 */ /* 0x000fea0003c00000 */
.L_x_68:
[----:B------:R-:W-:Y:S01]  /*4a80*/  NOP ;  /* 0x0000000000007918 */ /* 0x000fe20000000000 */
.L_x_65:
[----:B------:R-:W-:-:S04]  /*4a90*/  DEPBAR.LE SB0, 0x0 ;  /* 0x000080000000791a */ /* 0x000fc80000000000 */
[----:B------:R-:W-:-:S04]  /*4aa0*/  DEPBAR.LE SB0, 0x0 ;  /* 0x000080000000791a */ /* 0x000fc80000000000 */
[----:B---3--:R-:W-:Y:S05]  /*4ab0*/  EXIT ;  /* 0x000000000000794d */ /* 0x008fea0003800000 */
.L_x_21:
[----:B------:R-:W-:-:S07]  /*4ac0*/  MOV R20, R21 ;  /* 0x0000001500147202 */ /* 0x000fce0000000f00 */
.L_x_69:
[----:B----4-:R4:W3:Y:S02]  /*4ad0*/  SYNCS.PHASECHK.TRANS64.TRYWAIT P0, [R14+URZ+0x90], R21 ;  /* 0x000090150e0075a7 */ /* 0x0108e400080011ff */
[----:B---3--:R-:W-:Y:S05]  /*4ae0*/  @!P0 NANOSLEEP.SYNCS 0x989680 ;  /* 0x009896800000895d */ /* 0x008fea0003900000 */
[----:B------:R-:W3:Y:S02]  /*4af0*/  @!P0 SYNCS.PHASECHK.TRANS64 P0, [R14+URZ+0x90], R21 ;  /* 0x000090150e0085a7 */ /* 0x000ee400080010ff */
[----:B---3--:R-:W-:Y:S05]  /*4b00*/  @!P0 BRA `(.L_x_69) ;  /* 0xfffffffc00f08947 */ /* 0x008fea000383ffff */
[----:B------:R-:W-:Y:S05]  /*4b10*/  BRA `(.L_x_70) ;  /* 0xffffffc400007947 */ /* 0x000fea000383ffff */
.L_x_23:
[----:B------:R-:W-:-:S07]  /*4b20*/  MOV R7, R6 ;  /* 0x0000000600077202 */ /* 0x000fce0000000f00 */
.L_x_71:
[----:B--2---:R2:W3:Y:S02]  /*4b30*/  SYNCS.PHASECHK.TRANS64.TRYWAIT P0, [R2+URZ+0x90], R7 ;  /* 0x00009007020075a7 */ /* 0x0044e400080011ff */
[----:B---3--:R-:W-:Y:S05]  /*4b40*/  @!P0 NANOSLEEP.SYNCS 0x989680 ;  /* 0x009896800000895d */ /* 0x008fea0003900000 */
[----:B------:R-:W3:Y:S02]  /*4b50*/  @!P0 SYNCS.PHASECHK.TRANS64 P0, [R2+URZ+0x90], R7 ;  /* 0x00009007020085a7 */ /* 0x000ee400080010ff */
[----:B---3--:R-:W-:Y:S05]  /*4b60*/  @!P0 BRA `(.L_x_71) ;  /* 0xfffffffc00f08947 */ /* 0x008fea000383ffff */
[----:B------:R-:W-:Y:S05]  /*4b70*/  BRA `(.L_x_72) ;  /* 0xffffffc400ac7947 */ /* 0x000fea000383ffff */
.L_x_24:
[----:B------:R-:W-:-:S07]  /*4b80*/  MOV R9, R8 ;  /* 0x0000000800097202 */ /* 0x000fce0000000f00 */
.L_x_73:
[----:B--2---:R2:W3:Y:S02]  /*4b90*/  SYNCS.PHASECHK.TRANS64.TRYWAIT P0, [R3+URZ+0x90], R9 ;  /* 0x00009009030075a7 */ /* 0x0044e400080011ff */
[----:B---3--:R-:W-:Y:S05]  /*4ba0*/  @!P0 NANOSLEEP.SYNCS 0x989680 ;  /* 0x009896800000895d */ /* 0x008fea0003900000 */
[----:B------:R-:W3:Y:S02]  /*4bb0*/  @!P0 SYNCS.PHASECHK.TRANS64 P0, [R3+URZ+0x90], R9 ;  /* 0x00009009030085a7 */ /* 0x000ee400080010ff */
[----:B---3--:R-:W-:Y:S05]  /*4bc0*/  @!P0 BRA `(.L_x_73) ;  /* 0xfffffffc00f08947 */ /* 0x008fea000383ffff */
[----:B------:R-:W-:Y:S05]  /*4bd0*/  BRA `(.L_x_16) ;  /* 0xffffffc400e07947 */ /* 0x000fea000383ffff */
.L_x_26:
[----:B------:R-:W-:-:S07]  /*4be0*/  MOV R0, UR32 ;  /* 0x0000002000007c02 */ /* 0x000fce0008000f00 */
.L_x_74:
[----:B---3--:R3:W4:Y:S02]  /*4bf0*/  SYNCS.PHASECHK.TRANS64.TRYWAIT P0, [R0+URZ+0x80], RZ ;  /* 0x000080ff000075a7 */ /* 0x00872400080011ff */
[----:B----4-:R-:W-:Y:S05]  /*4c00*/  @!P0 NANOSLEEP.SYNCS 0x989680 ;  /* 0x009896800000895d */ /* 0x010fea0003900000 */
[----:B------:R-:W4:Y:S02]  /*4c10*/  @!P0 SYNCS.PHASECHK.TRANS64 P0, [R0+URZ+0x80], RZ ;  /* 0x000080ff000085a7 */ /* 0x000f2400080010ff */
[----:B----4-:R-:W-:Y:S05]  /*4c20*/  @!P0 BRA `(.L_x_74) ;  /* 0xfffffffc00f08947 */ /* 0x010fea000383ffff */
[----:B------:R-:W-:Y:S05]  /*4c30*/  BRA `(.L_x_75) ;  /* 0xffffffc400e07947 */ /* 0x000fea000383ffff */
.L_x_29:
[----:B------:R-:W-:Y:S02]  /*4c40*/  MOV R6, UR9 ;  /* 0x0000000900067c02 */ /* 0x000fe40008000f00 */
[----:B------:R-:W-:Y:S02]  /*4c50*/  MOV R7, UR9 ;  /* 0x0000000900077c02 */ /* 0x000fe40008000f00 */
[----:B------:R-:W-:-:S07]  /*4c60*/  MOV R3, UR5 ;  /* 0x0000000500037c02 */ /* 0x000fce0008000f00 */
.L_x_76:
[----:B--2---:R2:W3:Y:S02]  /*4c70*/  SYNCS.PHASECHK.TRANS64.TRYWAIT P0, [R3+URZ+0x30], R7 ;  /* 0x00003007030075a7 */ /* 0x0044e400080011ff */
[----:B---3--:R-:W-:Y:S05]  /*4c80*/  @!P0 NANOSLEEP.SYNCS 0x989680 ;  /* 0x009896800000895d */ /* 0x008fea0003900000 */
[----:B------:R-:W3:Y:S02]  /*4c90*/  @!P0 SYNCS.PHASECHK.TRANS64 P0, [R3+URZ+0x30], R7 ;  /* 0x00003007030085a7 */ /* 0x000ee400080010ff */
[----:B---3--:R-:W-:Y:S05]  /*4ca0*/  @!P0 BRA `(.L_x_76) ;  /* 0xfffffffc00f08947 */ /* 0x008fea000383ffff */
[----:B------:R-:W-:Y:S05]  /*4cb0*/  BRA `(.L_x_28) ;  /* 0xffffffc800b07947 */ /* 0x000fea000383ffff */
.L_x_31:
[----:B------:R-:W-:-:S07]  /*4cc0*/  MOV R5, R4 ;  /* 0x0000000400057202 */ /* 0x000fce0000000f00 */
.L_x_77:
[----:B---3--:R3:W4:Y:S02]  /*4cd0*/  SYNCS.PHASECHK.TRANS64.TRYWAIT P0, [R3+URZ+0x80], R5 ;  /* 0x00008005030075a7 */ /* 0x00872400080011ff */
[----:B----4-:R-:W-:Y:S05]  /*4ce0*/  @!P0 NANOSLEEP.SYNCS 0x989680 ;  /* 0x009896800000895d */ /* 0x010fea0003900000 */
[----:B------:R-:W4:Y:S02]  /*4cf0*/  @!P0 SYNCS.PHASECHK.TRANS64 P0, [R3+URZ+0x80], R5 ;  /* 0x00008005030085a7 */ /* 0x000f2400080010ff */
[----:B----4-:R-:W-:Y:S05]  /*4d00*/  @!P0 BRA `(.L_x_77) ;  /* 0xfffffffc00f08947 */ /* 0x010fea000383ffff */
[----:B------:R-:W-:Y:S05]  /*4d10*/  BRA `(.L_x_78) ;  /* 0xffffffc800fc7947 */ /* 0x000fea000383ffff */
.L_x_33:
[----:B------:R-:W-:Y:S02]  /*4d20*/  MOV R2, UR4 ;  /* 0x0000000400027c02 */ /* 0x000fe40008000f00 */
[----:B--2---:R-:W-:Y:S02]  /*4d30*/  MOV R3, UR4 ;  /* 0x0000000400037c02 */ /* 0x004fe40008000f00 */
[----:B------:R-:W-:-:S07]  /*4d40*/  MOV R0, UR5 ;  /* 0x0000000500007c02 */ /* 0x000fce0008000f00 */
.L_x_79:
[----:B--2---:R2:W3:Y:S02]  /*4d50*/  SYNCS.PHASECHK.TRANS64.TRYWAIT P0, [R0+URZ+0x30], R3 ;  /* 0x00003003000075a7 */ /* 0x0044e400080011ff */
[----:B---3--:R-:W-:Y:S05]  /*4d60*/  @!P0 NANOSLEEP.SYNCS 0x989680 ;  /* 0x009896800000895d */ /* 0x008fea0003900000 */
[----:B------:R-:W3:Y:S02]  /*4d70*/  @!P0 SYNCS.PHASECHK.TRANS64 P0, [R0+URZ+0x30], R3 ;  /* 0x00003003000085a7 */ /* 0x000ee400080010ff */
[----:B---3--:R-:W-:Y:S05]  /*4d80*/  @!P0 BRA `(.L_x_79) ;  /* 0xfffffffc00f08947 */ /* 0x008fea000383ffff */
[----:B------:R-:W-:Y:S05]  /*4d90*/  BRA `(.L_x_80) ;  /* 0xffffffcc007c7947 */ /* 0x000fea000383ffff */
.L_x_35:
[----:B---3--:R-:W-:-:S07]  /*4da0*/  MOV R0, UR12 ;  /* 0x0000000c00007c02 */ /* 0x008fce0008000f00 */
.L_x_81:
[----:B---3--:R3:W4:Y:S02]  /*4db0*/  SYNCS.PHASECHK.TRANS64.TRYWAIT P0, [R0+URZ+0x80], RZ ;  /* 0x000080ff000075a7 */ /* 0x00872400080011ff */
[----:B----4-:R-:W-:Y:S05]  /*4dc0*/  @!P0 NANOSLEEP.SYNCS 0x989680 ;  /* 0x009896800000895d */ /* 0x010fea0003900000 */
[----:B------:R-:W4:Y:S02]  /*4dd0*/  @!P0 SYNCS.PHASECHK.TRANS64 P0, [R0+URZ+0x80], RZ ;  /* 0x000080ff000085a7 */ /* 0x000f2400080010ff */
[----:B----4-:R-:W-:Y:S05]  /*4de0*/  @!P0 BRA `(.L_x_81) ;  /* 0xfffffffc00f08947 */ /* 0x010fea000383ffff */
[----:B------:R-:W-:Y:S05]  /*4df0*/  BRA `(.L_x_82) ;  /* 0xffffffcc00947947 */ /* 0x000fea000383ffff */
.L_x_38:
[----:B------:R-:W-:Y:S02]  /*4e00*/  MOV R2, UR18 ;  /* 0x0000001200027c02 */ /* 0x000fe40008000f00 */
[-C--:B------:R-:W-:Y:S02]  /*4e10*/  MOV R8, R3.reuse ;  /* 0x0000000300087202 */ /* 0x080fe40000000f00 */
[----:B------:R-:W-:-:S07]  /*4e20*/  MOV R9, R3 ;  /* 0x0000000300097202 */ /* 0x000fce0000000f00 */
.L_x_83:
[----:B--2---:R2:W3:Y:S02]  /*4e30*/  SYNCS.PHASECHK.TRANS64.TRYWAIT P0, [R2+URZ+0x70], R9 ;  /* 0x00007009020075a7 */ /* 0x0044e400080011ff */
[----:B---3--:R-:W-:Y:S05]  /*4e40*/  @!P0 NANOSLEEP.SYNCS 0x989680 ;  /* 0x009896800000895d */ /* 0x008fea0003900000 */
[----:B------:R-:W3:Y:S02]  /*4e50*/  @!P0 SYNCS.PHASECHK.TRANS64 P0, [R2+URZ+0x70], R9 ;  /* 0x00007009020085a7 */ /* 0x000ee400080010ff */
[----:B---3--:R-:W-:Y:S05]  /*4e60*/  @!P0 BRA `(.L_x_83) ;  /* 0xfffffffc00f08947 */ /* 0x008fea000383ffff */
[----:B------:R-:W-:Y:S05]  /*4e70*/  BRA `(.L_x_37) ;  /* 0xffffffd000c07947 */ /* 0x000fea000383ffff */
.L_x_40:
[----:B------:R-:W-:Y:S02]  /*4e80*/  MOV R8, UR25 ;  /* 0x0000001900087c02 */ /* 0x000fe40008000f00 */
[----:B------:R-:W-:Y:S02]  /*4e90*/  MOV R9, UR25 ;  /* 0x0000001900097c02 */ /* 0x000fe40008000f00 */
[----:B------:R-:W-:Y:S07]  /*4ea0*/  MOV R2, UR13 ;  /* 0x0000000d00027c02 */ /* 0x000fee0008000f00 */
.L_x_84:
[----:B--2---:R2:W3:Y:S02]  /*4eb0*/  SYNCS.PHASECHK.TRANS64.TRYWAIT P1, [R2+URZ], R9 ;  /* 0x00000009020075a7 */ /* 0x0044e400080211ff */
[----:B---3--:R-:W-:Y:S05]  /*4ec0*/  @!P1 NANOSLEEP.SYNCS 0x989680 ;  /* 0x009896800000995d */ /* 0x008fea0003900000 */
[----:B------:R-:W3:Y:S02]  /*4ed0*/  @!P1 SYNCS.PHASECHK.TRANS64 P1, [R2+URZ], R9 ;  /* 0x00000009020095a7 */ /* 0x000ee400080210ff */
[----:B---3--:R-:W-:Y:S05]  /*4ee0*/  @!P1 BRA `(.L_x_84) ;  /* 0xfffffffc00f09947 */ /* 0x008fea000383ffff */
[----:B------:R-:W-:Y:S05]  /*4ef0*/  BRA `(.L_x_39) ;  /* 0xffffffd400347947 */ /* 0x000fea000383ffff */
.L_x_42:
[-C--:B------:R-:W-:Y:S02]  /*4f00*/  MOV R8, R2.reuse ;  /* 0x0000000200087202 */ /* 0x080fe40000000f00 */
[----:B------:R-:W-:-:S07]  /*4f10*/  MOV R9, R2 ;  /* 0x0000000200097202 */ /* 0x000fce0000000f00 */
.L_x_85:
[----:B--2---:R2:W3:Y:S02]  /*4f20*/  SYNCS.PHASECHK.TRANS64.TRYWAIT P0, [R3+URZ+0x80], R9 ;  /* 0x00008009030075a7 */ /* 0x0044e400080011ff */
[----:B---3--:R-:W-:Y:S05]  /*4f30*/  @!P0 NANOSLEEP.SYNCS 0x989680 ;  /* 0x009896800000895d */ /* 0x008fea0003900000 */
[----:B------:R-:W3:Y:S02]  /*4f40*/  @!P0 SYNCS.PHASECHK.TRANS64 P0, [R3+URZ+0x80], R9 ;  /* 0x00008009030085a7 */ /* 0x000ee400080010ff */
[----:B---3--:R-:W-:Y:S05]  /*4f50*/  @!P0 BRA `(.L_x_85) ;  /* 0xfffffffc00f08947 */ /* 0x008fea000383ffff */
[----:B------:R-:W-:Y:S05]  /*4f60*/  BRA `(.L_x_86) ;  /* 0xffffffd400b47947 */ /* 0x000fea000383ffff */
.L_x_44:
[----:B------:R-:W-:-:S07]  /*4f70*/  MOV R5, R4 ;  /* 0x0000000400057202 */ /* 0x000fce0000000f00 */
.L_x_87:
[----:B---3--:R3:W4:Y:S02]  /*4f80*/  SYNCS.PHASECHK.TRANS64.TRYWAIT P0, [R2+URZ+0x70], R5 ;  /* 0x00007005020075a7 */ /* 0x00872400080011ff */
[----:B----4-:R-:W-:Y:S05]  /*4f90*/  @!P0 NANOSLEEP.SYNCS 0x989680 ;  /* 0x009896800000895d */ /* 0x010fea0003900000 */
[----:B------:R-:W4:Y:S02]  /*4fa0*/  @!P0 SYNCS.PHASECHK.TRANS64 P0, [R2+URZ+0x70], R5 ;  /* 0x00007005020085a7 */ /* 0x000f2400080010ff */
[----:B----4-:R-:W-:Y:S05]  /*4fb0*/  @!P0 BRA `(.L_x_87) ;  /* 0xfffffffc00f08947 */ /* 0x010fea000383ffff */
[----:B------:R-:W-:Y:S05]  /*4fc0*/  BRA `(.L_x_34) ;  /* 0xffffffd400fc7947 */ /* 0x000fea000383ffff */
.L_x_50:
[----:B-1----:R1:W4:Y:S02]  /*4fd0*/  SYNCS.PHASECHK.TRANS64.TRYWAIT P0, [R87+URZ+0x80], RZ ;  /* 0x000080ff570075a7 */ /* 0x00232400080011ff */
[----:B----4-:R-:W-:Y:S05]  /*4fe0*/  @!P0 NANOSLEEP.SYNCS 0x989680 ;  /* 0x009896800000895d */ /* 0x010fea0003900000 */
[----:B------:R-:W4:Y:S02]  /*4ff0*/  @!P0 SYNCS.PHASECHK.TRANS64 P0, [R87+URZ+0x80], RZ ;  /* 0x000080ff570085a7 */ /* 0x000f2400080010ff */
[----:B----4-:R-:W-:Y:S05]  /*5000*/  @!P0 BRA `(.L_x_50) ;  /* 0xfffffffc00f08947 */ /* 0x010fea000383ffff */
[----:B------:R-:W-:Y:S05]  /*5010*/  BRA `(.L_x_88) ;  /* 0xffffffd800d07947 */ /* 0x000fea000383ffff */
.L_x_52:
[----:B------:R-:W-:-:S07]  /*5020*/  MOV R3, R2 ;  /* 0x0000000200037202 */ /* 0x000fce0000000f00 */
.L_x_89:
[----:B-1----:R1:W2:Y:S02]  /*5030*/  SYNCS.PHASECHK.TRANS64.TRYWAIT P1, [R123+URZ+0x60], R3 ;  /* 0x000060037b0075a7 */ /* 0x0022a400080211ff */
[----:B--2---:R-:W-:Y:S05]  /*5040*/  @!P1 NANOSLEEP.SYNCS 0x989680 ;  /* 0x009896800000995d */ /* 0x004fea0003900000 */
[----:B------:R-:W2:Y:S02]  /*5050*/  @!P1 SYNCS.PHASECHK.TRANS64 P1, [R123+URZ+0x60], R3 ;  /* 0x000060037b0095a7 */ /* 0x000ea400080210ff */
[----:B--2---:R-:W-:Y:S05]  /*5060*/  @!P1 BRA `(.L_x_89) ;  /* 0xfffffffc00f09947 */ /* 0x004fea000383ffff */
[----:B------:R-:W-:Y:S05]  /*5070*/  BRA `(.L_x_90) ;  /* 0xffffffdc00c47947 */ /* 0x000fea000383ffff */
.L_x_60:
[----:B------:R-:W-:-:S07]  /*5080*/  MOV R5, R4 ;  /* 0x0000000400057202 */ /* 0x000fce0000000f00 */
.L_x_91:
[----:B-1----:R1:W2:Y:S02]  /*5090*/  SYNCS.PHASECHK.TRANS64.TRYWAIT P0, [R3+URZ+0x80], R5 ;  /* 0x00008005030075a7 */ /* 0x0022a400080011ff */
[----:B--2---:R-:W-:Y:S05]  /*50a0*/  @!P0 NANOSLEEP.SYNCS 0x989680 ;  /* 0x009896800000895d */ /* 0x004fea0003900000 */
[----:B------:R-:W2:Y:S02]  /*50b0*/  @!P0 SYNCS.PHASECHK.TRANS64 P0, [R3+URZ+0x80], R5 ;  /* 0x00008005030085a7 */ /* 0x000ea400080010ff */
[----:B--2---:R-:W-:Y:S05]  /*50c0*/  @!P0 BRA `(.L_x_91) ;  /* 0xfffffffc00f08947 */ /* 0x004fea000383ffff */
[----:B------:R-:W-:Y:S05]  /*50d0*/  BRA `(.L_x_92) ;  /* 0xfffffff4001c7947 */ /* 0x000fea000383ffff */
        .weak           $__internal_0_$__cuda_sm10x_tcgen05_guardrail_trap_col_being_dealloced_not_returned_by_alloc
        .type           $__internal_0_$__cuda_sm10x_tcgen05_guardrail_trap_col_being_dealloced_not_returned_by_alloc,@function
        .size           $__internal_0_$__cuda_sm10x_tcgen05_guardrail_trap_col_being_dealloced_not_returned_by_alloc,($__internal_1_$__cuda_sm10x_tcgen05_guardrail_trap_phase_invalid_during_alloc - $__internal_0_$__cuda_sm10x_tcgen05_guardrail_trap_col_being_dealloced_not_returned_by_alloc)
$__internal_0_$__cuda_sm10x_tcgen05_guardrail_trap_col_being_dealloced_not_returned_by_alloc:
[----:B------:R-:W-:Y:S05]  /*50e0*/  BPT.TRAP 0x1 ;  /* 0x000000040000795c */ /* 0x000fea0000300000 */
[----:B------:R-:W-:-:S04]  /*50f0*/  HFMA2 R3, -RZ, RZ, 0, 0 ;  /* 0x00000000ff037431 */ /* 0x000fc800000001ff */
[----:B------:R-:W-:Y:S05]  /*5100*/  RET.REL.NODEC R2 `(kernel_cutlass_kernel_cudnngrouped_gemmgrouped_gemm_swiglugrouped_gemm_swiglu_quantBlockScaledContiguousGroupedGemmKernel_object_at__TiledMMA_ThrLayoutVMNK11110000_PermutationMNK____MMAAt_0) ;  /* 0xffffffac02bc7950 */ /* 0x000fea0003c3ffff */
        .weak           $__internal_1_$__cuda_sm10x_tcgen05_guardrail_trap_phase_invalid_during_alloc
        .type           $__internal_1_$__cuda_sm10x_tcgen05_guardrail_trap_phase_invalid_during_alloc,@function
        .size           $__internal_1_$__cuda_sm10x_tcgen05_guardrail_trap_phase_invalid_during_alloc,($__internal_2_$__cuda_sm10x_tcgen05_guardrail_trap_unallocated_columns_being_dealloced - $__internal_1_$__cuda_sm10x_tcgen05_guardrail_trap_phase_invalid_during_alloc)
$__internal_1_$__cuda_sm10x_tcgen05_guardrail_trap_phase_invalid_during_alloc:
[----:B------:R-:W-:Y:S05]  /*5110*/  BPT.TRAP 0x1 ;  /* 0x000000040000795c */ /* 0x000fea0000300000 */
[----:B------:R-:W-:-:S04]  /*5120*/  MOV R3, 0x0 ;  /* 0x0000000000037802 */ /* 0x000fc80000000f00 */
[----:B------:R-:W-:Y:S05]  /*5130*/  RET.REL.NODEC R2 `(kernel_cutlass_kernel_cudnngrouped_gemmgrouped_gemm_swiglugrouped_gemm_swiglu_quantBlockScaledContiguousGroupedGemmKernel_object_at__TiledMMA_ThrLayoutVMNK11110000_PermutationMNK____MMAAt_0) ;  /* 0xffffffac02b07950 */ /* 0x000fea0003c3ffff */
        .weak           $__internal_2_$__cuda_sm10x_tcgen05_guardrail_trap_unallocated_columns_being_dealloced
        .type           $__internal_2_$__cuda_sm10x_tcgen05_guardrail_trap_unallocated_columns_being_dealloced,@function
        .size           $__internal_2_$__cuda_sm10x_tcgen05_guardrail_trap_unallocated_columns_being_dealloced,(.L_x_96 - $__internal_2_$__cuda_sm10x_tcgen05_guardrail_trap_unallocated_columns_being_dealloced)
$__internal_2_$__cuda_sm10x_tcgen05_guardrail_trap_unallocated_columns_being_dealloced:
[----:B------:R-:W-:Y:S05]  /*5140*/  BPT.TRAP 0x1 ;  /* 0x000000040000795c */ /* 0x000fea0000300000 */
[----:B------:R-:W-:-:S04]  /*5150*/  HFMA2 R3, -RZ, RZ, 0, 0 ;  /* 0x00000000ff037431 */ /* 0x000fc800000001ff */
[----:B------:R-:W-:Y:S05]  /*5160*/  RET.REL.NODEC R2 `(kernel_cutlass_kernel_cudnngrouped_gemmgrouped_gemm_swiglugrouped_gemm_swiglu_quantBlockScaledContiguousGroupedGemmKernel_object_at__TiledMMA_ThrLayoutVMNK11110000_PermutationMNK____MMAAt_0) ;  /* 0xffffffac02a47950 */ /* 0x000fea0003c3ffff */
.L_x_93:
[----:B------:R-:W-:-:S00]  /*5170*/  BRA `(.L_x_93) ;  /* 0xfffffffc00fc7947 */ /* 0x000fc0000383ffff */
[----:B------:R-:W-:-:S00]  /*5180*/  NOP ;  /* 0x0000000000007918 */ /* 0x000fc00000000000 */
[----:B------:R-:W-:-:S00]  /*5190*/  NOP ;  /* 0x0000000000007918 */ /* 0x000fc00000000000 */
[----:B------:R-:W-:-:S00]  /*51a0*/  NOP ;  /* 0x0000000000007918 */ /* 0x000fc00000000000 */
[----:B------:R-:W-:-:S00]  /*51b0*/  NOP ;  /* 0x0000000000007918 */ /* 0x000fc00000000000 */
[----:B------:R-:W-:-:S00]  /*51c0*/  NOP ;  /* 0x0000000000007918 */ /* 0x000fc00000000000 */
[----:B------:R-:W-:-:S00]  /*51d0*/  NOP ;  /* 0x0000000000007918 */ /* 0x000fc00000000000 */
[----:B------:R-:W-:-:S00]  /*51e0*/  NOP ;  /* 0x0000000000007918 */ /* 0x000fc00000000000 */
[----:B------:R-:W-:-:S00]  /*51f0*/  NOP ;  /* 0x0000000000007918 */ /* 0x000fc00000000000 */
.L_x_96:


//--------------------- .nv.shared.kernel_cutlass_kernel_cudnngrouped_gemmgrouped_gemm_swiglugrouped_gemm_swiglu_quantBlockScaledContiguousGroupedGemmKernel_object_at__TiledMMA_ThrLayoutVMNK11110000_PermutationMNK____MMAAt_0 --------------------------
	.section	.nv.shared.kernel_cutlass_kernel_cudnngrouped_gemmgrouped_gemm_swiglugrouped_gemm_swiglu_quantBlockScaledContiguousGroupedGemmKernel_object_at__TiledMMA_ThrLayoutVMNK11110000_PermutationMNK____MMAAt_0,"aw",@nobits
	.sectionflags	@""
	.align	1024
	.zero		1024


//--------------------- .nv.shared.reserved.0     --------------------------
	.section	.nv.shared.reserved.0,"aw",@nobits
	.align	8
	.weak		__nv_reservedSMEM_offset_0_alias
	.size		__nv_reservedSMEM_offset_0_alias, 0, 64
	.other		__nv_reservedSMEM_offset_0_alias,@"STO_CUDA_RESERVED_SHARED STV_DEFAULT"
__nv_reservedSMEM_offset_0_alias:
	.zero		0
.nv.shared.reserved.0:
	.zero		64
	.weak		__nv_reservedSMEM_allocation_phase
	.type		__nv_reservedSMEM_allocation_phase,@object
	.size		__nv_reservedSMEM_allocation_phase,(.L_0 - __nv_reservedSMEM_allocation_phase)
__nv_reservedSMEM_allocation_phase:
	.zero		1
.L_0:
	.zero		7
	.weak		__nv_reservedSMEM_devtool_atexit_pc
	.type		__nv_reservedSMEM_devtool_atexit_pc,@object
	.size		__nv_reservedSMEM_devtool_atexit_pc,(__nv_reservedSMEM_allocation_mask - __nv_reservedSMEM_devtool_atexit_pc)
__nv_reservedSMEM_devtool_atexit_pc:
	.zero		8
	.weak		__nv_reservedSMEM_allocation_mask
	.type		__nv_reservedSMEM_allocation_mask,@object
	.size		__nv_reservedSMEM_allocation_mask,(.L_2 - __nv_reservedSMEM_allocation_mask)
__nv_reservedSMEM_allocation_mask:
	.zero		4
.L_2:


//--------------------- .nv.constant0.kernel_cutlass_kernel_cudnngrouped_gemmgrouped_gemm_swiglugrouped_gemm_swiglu_quantBlockScaledContiguousGroupedGemmKernel_object_at__TiledMMA_ThrLayoutVMNK11110000_PermutationMNK____MMAAt_0 --------------------------
	.section	.nv.constant0.kernel_cutlass_kernel_cudnngrouped_gemmgrouped_gemm_swiglugrouped_gemm_swiglu_quantBlockScaledContiguousGroupedGemmKernel_object_at__TiledMMA_ThrLayoutVMNK11110000_PermutationMNK____MMAAt_0,"a",@progbits
	.sectionflags	@""
	.align	4
.nv.constant0.kernel_cutlass_kernel_cudnngrouped_gemmgrouped_gemm_swiglugrouped_gemm_swiglu_quantBlockScaledContiguousGroupedGemmKernel_object_at__TiledMMA_ThrLayoutVMNK11110000_PermutationMNK____MMAAt_0:
	.zero		1924


//--------------------- SYMBOLS --------------------------

	.type		.nv.reservedSmem.offset0,@object
	.size		.nv.reservedSmem.offset0,0x4
	.type		.nv.reservedSmem.cap,@object
	.size		.nv.reservedSmem.cap,0x4
